//
// Generated by NVIDIA NVVM Compiler
//
// Compiler Build ID: CL-36424714
// Cuda compilation tools, release 13.0, V13.0.88
// Based on NVVM 20.0.0
//

.version 9.0
.target sm_100
.address_size 64

	// .globl	_Z19parallelSieveKernelyyy7Wheel_tyPb

.visible .entry _Z19parallelSieveKernelyyy7Wheel_tyPb(
	.param .u64 _Z19parallelSieveKernelyyy7Wheel_tyPb_param_0,
	.param .u64 _Z19parallelSieveKernelyyy7Wheel_tyPb_param_1,
	.param .u64 _Z19parallelSieveKernelyyy7Wheel_tyPb_param_2,
	.param .align 8 .b8 _Z19parallelSieveKernelyyy7Wheel_tyPb_param_3[16],
	.param .u64 _Z19parallelSieveKernelyyy7Wheel_tyPb_param_4,
	.param .u64 .ptr .align 1 _Z19parallelSieveKernelyyy7Wheel_tyPb_param_5
)
{
	.reg .pred 	%p<29>;
	.reg .b16 	%rs<8>;
	.reg .b32 	%r<59>;
	.reg .b64 	%rd<194>;
	.reg .b64 	%fd<21>;

	ld.param.u64 	%rd94, [_Z19parallelSieveKernelyyy7Wheel_tyPb_param_0];
	ld.param.u64 	%rd98, [_Z19parallelSieveKernelyyy7Wheel_tyPb_param_3+8];
	ld.param.u64 	%rd99, [_Z19parallelSieveKernelyyy7Wheel_tyPb_param_3];
	ld.param.u64 	%rd188, [_Z19parallelSieveKernelyyy7Wheel_tyPb_param_1];
	ld.param.u64 	%rd96, [_Z19parallelSieveKernelyyy7Wheel_tyPb_param_2];
	ld.param.u64 	%rd97, [_Z19parallelSieveKernelyyy7Wheel_tyPb_param_4];
	ld.param.u64 	%rd100, [_Z19parallelSieveKernelyyy7Wheel_tyPb_param_5];
	cvta.to.global.u64 	%rd1, %rd100;
	cvta.to.global.u64 	%rd2, %rd99;
	cvta.to.global.u64 	%rd3, %rd98;
	shr.u64 	%rd4, %rd94, 1;
	or.b64  	%rd101, %rd94, %rd4;
	and.b64  	%rd102, %rd101, -4294967296;
	setp.ne.s64 	%p1, %rd102, 0;
	@%p1 bra 	$L__BB0_2;
	cvt.u32.u64 	%r1, %rd4;
	cvt.u32.u64 	%r2, %rd94;
	div.u32 	%r3, %r2, %r1;
	cvt.u64.u32 	%rd169, %r3;
	bra.uni 	$L__BB0_3;
$L__BB0_2:
	div.u64 	%rd169, %rd94, %rd4;
$L__BB0_3:
	add.s64 	%rd103, %rd169, %rd4;
	cvt.rn.f64.u64 	%fd1, %rd103;
	mul.f64 	%fd2, %fd1, 0d3FE0000000000000;
	cvt.rzi.u64.f64 	%rd8, %fd2;
	or.b64  	%rd104, %rd94, %rd8;
	and.b64  	%rd105, %rd104, -4294967296;
	setp.ne.s64 	%p2, %rd105, 0;
	@%p2 bra 	$L__BB0_5;
	cvt.u32.u64 	%r4, %rd8;
	cvt.u32.u64 	%r5, %rd94;
	div.u32 	%r6, %r5, %r4;
	cvt.u64.u32 	%rd170, %r6;
	bra.uni 	$L__BB0_6;
$L__BB0_5:
	div.u64 	%rd170, %rd94, %rd8;
$L__BB0_6:
	add.s64 	%rd106, %rd170, %rd8;
	cvt.rn.f64.u64 	%fd3, %rd106;
	mul.f64 	%fd4, %fd3, 0d3FE0000000000000;
	cvt.rzi.u64.f64 	%rd12, %fd4;
	or.b64  	%rd107, %rd94, %rd12;
	and.b64  	%rd108, %rd107, -4294967296;
	setp.ne.s64 	%p3, %rd108, 0;
	@%p3 bra 	$L__BB0_8;
	cvt.u32.u64 	%r7, %rd12;
	cvt.u32.u64 	%r8, %rd94;
	div.u32 	%r9, %r8, %r7;
	cvt.u64.u32 	%rd171, %r9;
	bra.uni 	$L__BB0_9;
$L__BB0_8:
	div.u64 	%rd171, %rd94, %rd12;
$L__BB0_9:
	add.s64 	%rd109, %rd171, %rd12;
	cvt.rn.f64.u64 	%fd5, %rd109;
	mul.f64 	%fd6, %fd5, 0d3FE0000000000000;
	cvt.rzi.u64.f64 	%rd16, %fd6;
	or.b64  	%rd110, %rd94, %rd16;
	and.b64  	%rd111, %rd110, -4294967296;
	setp.ne.s64 	%p4, %rd111, 0;
	@%p4 bra 	$L__BB0_11;
	cvt.u32.u64 	%r10, %rd16;
	cvt.u32.u64 	%r11, %rd94;
	div.u32 	%r12, %r11, %r10;
	cvt.u64.u32 	%rd172, %r12;
	bra.uni 	$L__BB0_12;
$L__BB0_11:
	div.u64 	%rd172, %rd94, %rd16;
$L__BB0_12:
	add.s64 	%rd112, %rd172, %rd16;
	cvt.rn.f64.u64 	%fd7, %rd112;
	mul.f64 	%fd8, %fd7, 0d3FE0000000000000;
	cvt.rzi.u64.f64 	%rd20, %fd8;
	or.b64  	%rd113, %rd94, %rd20;
	and.b64  	%rd114, %rd113, -4294967296;
	setp.ne.s64 	%p5, %rd114, 0;
	@%p5 bra 	$L__BB0_14;
	cvt.u32.u64 	%r13, %rd20;
	cvt.u32.u64 	%r14, %rd94;
	div.u32 	%r15, %r14, %r13;
	cvt.u64.u32 	%rd173, %r15;
	bra.uni 	$L__BB0_15;
$L__BB0_14:
	div.u64 	%rd173, %rd94, %rd20;
$L__BB0_15:
	add.s64 	%rd115, %rd173, %rd20;
	cvt.rn.f64.u64 	%fd9, %rd115;
	mul.f64 	%fd10, %fd9, 0d3FE0000000000000;
	cvt.rzi.u64.f64 	%rd24, %fd10;
	or.b64  	%rd116, %rd94, %rd24;
	and.b64  	%rd117, %rd116, -4294967296;
	setp.ne.s64 	%p6, %rd117, 0;
	@%p6 bra 	$L__BB0_17;
	cvt.u32.u64 	%r16, %rd24;
	cvt.u32.u64 	%r17, %rd94;
	div.u32 	%r18, %r17, %r16;
	cvt.u64.u32 	%rd174, %r18;
	bra.uni 	$L__BB0_18;
$L__BB0_17:
	div.u64 	%rd174, %rd94, %rd24;
$L__BB0_18:
	add.s64 	%rd118, %rd174, %rd24;
	cvt.rn.f64.u64 	%fd11, %rd118;
	mul.f64 	%fd12, %fd11, 0d3FE0000000000000;
	cvt.rzi.u64.f64 	%rd28, %fd12;
	or.b64  	%rd119, %rd94, %rd28;
	and.b64  	%rd120, %rd119, -4294967296;
	setp.ne.s64 	%p7, %rd120, 0;
	@%p7 bra 	$L__BB0_20;
	cvt.u32.u64 	%r19, %rd28;
	cvt.u32.u64 	%r20, %rd94;
	div.u32 	%r21, %r20, %r19;
	cvt.u64.u32 	%rd175, %r21;
	bra.uni 	$L__BB0_21;
$L__BB0_20:
	div.u64 	%rd175, %rd94, %rd28;
$L__BB0_21:
	add.s64 	%rd121, %rd175, %rd28;
	cvt.rn.f64.u64 	%fd13, %rd121;
	mul.f64 	%fd14, %fd13, 0d3FE0000000000000;
	cvt.rzi.u64.f64 	%rd32, %fd14;
	or.b64  	%rd122, %rd94, %rd32;
	and.b64  	%rd123, %rd122, -4294967296;
	setp.ne.s64 	%p8, %rd123, 0;
	@%p8 bra 	$L__BB0_23;
	cvt.u32.u64 	%r22, %rd32;
	cvt.u32.u64 	%r23, %rd94;
	div.u32 	%r24, %r23, %r22;
	cvt.u64.u32 	%rd176, %r24;
	bra.uni 	$L__BB0_24;
$L__BB0_23:
	div.u64 	%rd176, %rd94, %rd32;
$L__BB0_24:
	add.s64 	%rd124, %rd176, %rd32;
	cvt.rn.f64.u64 	%fd15, %rd124;
	mul.f64 	%fd16, %fd15, 0d3FE0000000000000;
	cvt.rzi.u64.f64 	%rd36, %fd16;
	or.b64  	%rd125, %rd94, %rd36;
	and.b64  	%rd126, %rd125, -4294967296;
	setp.ne.s64 	%p9, %rd126, 0;
	@%p9 bra 	$L__BB0_26;
	cvt.u32.u64 	%r25, %rd36;
	cvt.u32.u64 	%r26, %rd94;
	div.u32 	%r27, %r26, %r25;
	cvt.u64.u32 	%rd177, %r27;
	bra.uni 	$L__BB0_27;
$L__BB0_26:
	div.u64 	%rd177, %rd94, %rd36;
$L__BB0_27:
	add.s64 	%rd127, %rd177, %rd36;
	cvt.rn.f64.u64 	%fd17, %rd127;
	mul.f64 	%fd18, %fd17, 0d3FE0000000000000;
	cvt.rzi.u64.f64 	%rd40, %fd18;
	or.b64  	%rd128, %rd94, %rd40;
	and.b64  	%rd129, %rd128, -4294967296;
	setp.ne.s64 	%p10, %rd129, 0;
	@%p10 bra 	$L__BB0_29;
	cvt.u32.u64 	%r28, %rd40;
	cvt.u32.u64 	%r29, %rd94;
	div.u32 	%r30, %r29, %r28;
	cvt.u64.u32 	%rd178, %r30;
	bra.uni 	$L__BB0_30;
$L__BB0_29:
	div.u64 	%rd178, %rd94, %rd40;
$L__BB0_30:
	add.s64 	%rd130, %rd178, %rd40;
	cvt.rn.f64.u64 	%fd19, %rd130;
	mul.f64 	%fd20, %fd19, 0d3FE0000000000000;
	cvt.rzi.u64.f64 	%rd44, %fd20;
	mov.u32 	%r31, %tid.x;
	mov.u32 	%r32, %ctaid.x;
	mov.u32 	%r33, %ntid.x;
	mad.lo.s32 	%r34, %r32, %r33, %r31;
	cvt.u64.u32 	%rd131, %r34;
	mul.lo.s64 	%rd45, %rd97, %rd131;
	add.s64 	%rd46, %rd45, 1;
	add.s64 	%rd132, %rd45, %rd97;
	min.u64 	%rd47, %rd132, %rd94;
	setp.ge.u64 	%p11, %rd46, %rd47;
	@%p11 bra 	$L__BB0_38;
	not.b64 	%rd133, %rd45;
	add.s64 	%rd134, %rd47, %rd133;
	and.b64  	%rd48, %rd134, 3;
	setp.eq.s64 	%p12, %rd48, 0;
	mov.u64 	%rd182, %rd46;
	@%p12 bra 	$L__BB0_37;
	neg.s64 	%rd179, %rd48;
	cvt.u32.u64 	%r35, %rd96;
	mov.u64 	%rd182, %rd46;
$L__BB0_33:
	.pragma "nounroll";
	or.b64  	%rd135, %rd182, %rd96;
	and.b64  	%rd136, %rd135, -4294967296;
	setp.ne.s64 	%p13, %rd136, 0;
	@%p13 bra 	$L__BB0_35;
	cvt.u32.u64 	%r36, %rd182;
	rem.u32 	%r37, %r36, %r35;
	cvt.u64.u32 	%rd181, %r37;
	bra.uni 	$L__BB0_36;
$L__BB0_35:
	rem.u64 	%rd181, %rd182, %rd96;
$L__BB0_36:
	add.s64 	%rd137, %rd2, %rd181;
	ld.global.u8 	%rs1, [%rd137];
	add.s64 	%rd138, %rd1, %rd182;
	st.global.u8 	[%rd138], %rs1;
	add.s64 	%rd182, %rd182, 1;
	add.s64 	%rd179, %rd179, 1;
	setp.ne.s64 	%p14, %rd179, 0;
	@%p14 bra 	$L__BB0_33;
$L__BB0_37:
	sub.s64 	%rd139, %rd47, %rd45;
	add.s64 	%rd140, %rd139, -2;
	setp.gt.u64 	%p15, %rd140, 2;
	@%p15 bra 	$L__BB0_42;
$L__BB0_38:
	setp.ge.u64 	%p21, %rd188, %rd44;
	@%p21 bra 	$L__BB0_65;
$L__BB0_39:
	add.s64 	%rd153, %rd1, %rd188;
	ld.global.u8 	%rs6, [%rd153];
	setp.eq.s16 	%p22, %rs6, 0;
	@%p22 bra 	$L__BB0_64;
	or.b64  	%rd154, %rd46, %rd188;
	and.b64  	%rd155, %rd154, -4294967296;
	setp.ne.s64 	%p23, %rd155, 0;
	@%p23 bra 	$L__BB0_55;
	cvt.u32.u64 	%r50, %rd188;
	cvt.u32.u64 	%r51, %rd46;
	div.u32 	%r52, %r51, %r50;
	cvt.u64.u32 	%rd189, %r52;
	bra.uni 	$L__BB0_56;
$L__BB0_42:
	or.b64  	%rd141, %rd182, %rd96;
	and.b64  	%rd142, %rd141, -4294967296;
	setp.ne.s64 	%p16, %rd142, 0;
	@%p16 bra 	$L__BB0_44;
	cvt.u32.u64 	%r38, %rd96;
	cvt.u32.u64 	%r39, %rd182;
	rem.u32 	%r40, %r39, %r38;
	cvt.u64.u32 	%rd184, %r40;
	bra.uni 	$L__BB0_45;
$L__BB0_44:
	rem.u64 	%rd184, %rd182, %rd96;
$L__BB0_45:
	add.s64 	%rd143, %rd2, %rd184;
	ld.global.u8 	%rs2, [%rd143];
	add.s64 	%rd62, %rd1, %rd182;
	st.global.u8 	[%rd62], %rs2;
	add.s64 	%rd63, %rd182, 1;
	or.b64  	%rd144, %rd63, %rd96;
	and.b64  	%rd145, %rd144, -4294967296;
	setp.ne.s64 	%p17, %rd145, 0;
	@%p17 bra 	$L__BB0_47;
	cvt.u32.u64 	%r41, %rd96;
	cvt.u32.u64 	%r42, %rd63;
	rem.u32 	%r43, %r42, %r41;
	cvt.u64.u32 	%rd185, %r43;
	bra.uni 	$L__BB0_48;
$L__BB0_47:
	rem.u64 	%rd185, %rd63, %rd96;
$L__BB0_48:
	add.s64 	%rd146, %rd2, %rd185;
	ld.global.u8 	%rs3, [%rd146];
	st.global.u8 	[%rd62+1], %rs3;
	add.s64 	%rd67, %rd182, 2;
	or.b64  	%rd147, %rd67, %rd96;
	and.b64  	%rd148, %rd147, -4294967296;
	setp.ne.s64 	%p18, %rd148, 0;
	@%p18 bra 	$L__BB0_50;
	cvt.u32.u64 	%r44, %rd96;
	cvt.u32.u64 	%r45, %rd67;
	rem.u32 	%r46, %r45, %r44;
	cvt.u64.u32 	%rd186, %r46;
	bra.uni 	$L__BB0_51;
$L__BB0_50:
	rem.u64 	%rd186, %rd67, %rd96;
$L__BB0_51:
	add.s64 	%rd149, %rd2, %rd186;
	ld.global.u8 	%rs4, [%rd149];
	st.global.u8 	[%rd62+2], %rs4;
	add.s64 	%rd71, %rd182, 3;
	or.b64  	%rd150, %rd71, %rd96;
	and.b64  	%rd151, %rd150, -4294967296;
	setp.ne.s64 	%p19, %rd151, 0;
	@%p19 bra 	$L__BB0_53;
	cvt.u32.u64 	%r47, %rd96;
	cvt.u32.u64 	%r48, %rd71;
	rem.u32 	%r49, %r48, %r47;
	cvt.u64.u32 	%rd187, %r49;
	bra.uni 	$L__BB0_54;
$L__BB0_53:
	rem.u64 	%rd187, %rd71, %rd96;
$L__BB0_54:
	add.s64 	%rd152, %rd2, %rd187;
	ld.global.u8 	%rs5, [%rd152];
	st.global.u8 	[%rd62+3], %rs5;
	add.s64 	%rd182, %rd182, 4;
	setp.lt.u64 	%p20, %rd182, %rd47;
	@%p20 bra 	$L__BB0_42;
	bra.uni 	$L__BB0_38;
$L__BB0_55:
	div.u64 	%rd189, %rd46, %rd188;
$L__BB0_56:
	add.s64 	%rd156, %rd189, -1;
	add.s64 	%rd157, %rd188, -1;
	max.u64 	%rd80, %rd157, %rd156;
	or.b64  	%rd158, %rd80, %rd96;
	and.b64  	%rd159, %rd158, -4294967296;
	setp.ne.s64 	%p24, %rd159, 0;
	@%p24 bra 	$L__BB0_58;
	cvt.u32.u64 	%r53, %rd96;
	cvt.u32.u64 	%r54, %rd80;
	rem.u32 	%r55, %r54, %r53;
	cvt.u64.u32 	%rd190, %r55;
	bra.uni 	$L__BB0_59;
$L__BB0_58:
	rem.u64 	%rd190, %rd80, %rd96;
$L__BB0_59:
	shl.b64 	%rd160, %rd190, 3;
	add.s64 	%rd161, %rd3, %rd160;
	ld.global.u64 	%rd162, [%rd161];
	add.s64 	%rd192, %rd162, %rd80;
	mul.lo.s64 	%rd191, %rd192, %rd188;
	setp.gt.u64 	%p25, %rd191, %rd47;
	@%p25 bra 	$L__BB0_64;
$L__BB0_60:
	add.s64 	%rd163, %rd1, %rd191;
	mov.b16 	%rs7, 0;
	st.global.u8 	[%rd163], %rs7;
	or.b64  	%rd164, %rd192, %rd96;
	and.b64  	%rd165, %rd164, -4294967296;
	setp.ne.s64 	%p26, %rd165, 0;
	@%p26 bra 	$L__BB0_62;
	cvt.u32.u64 	%r56, %rd96;
	cvt.u32.u64 	%r57, %rd192;
	rem.u32 	%r58, %r57, %r56;
	cvt.u64.u32 	%rd193, %r58;
	bra.uni 	$L__BB0_63;
$L__BB0_62:
	rem.u64 	%rd193, %rd192, %rd96;
$L__BB0_63:
	shl.b64 	%rd166, %rd193, 3;
	add.s64 	%rd167, %rd3, %rd166;
	ld.global.u64 	%rd168, [%rd167];
	add.s64 	%rd192, %rd168, %rd192;
	mul.lo.s64 	%rd191, %rd192, %rd188;
	setp.le.u64 	%p27, %rd191, %rd47;
	@%p27 bra 	$L__BB0_60;
$L__BB0_64:
	add.s64 	%rd188, %rd188, 1;
	setp.lt.u64 	%p28, %rd188, %rd44;
	@%p28 bra 	$L__BB0_39;
$L__BB0_65:
	ret;

}


// ===== COMPILED SASS (sm_100) =====

	.target	sm_100

	.elftype	@"ET_EXEC"


//--------------------- .note.nv.tkinfo           --------------------------
	.section	.note.nv.tkinfo,"",@"SHT_NOTE"
	.sectionflags	@"SHF_NOTE_NV_TKINFO"
	.tkinfo
        /*0018*/ 	.word	0x00000002
        /*0030*/ 	.string	""
        /*0030*/ 	.string	"ptxas"
        /*0030*/ 	.string	"Cuda compilation tools, release 13.0, V13.0.88"
        /*0030*/ 	.string	"Build cuda_13.0.r13.0/compiler.36424714_0"
        /*0030*/ 	.string	"-arch sm_100 -m 64 "



//--------------------- .note.nv.cuinfo           --------------------------
	.section	.note.nv.cuinfo,"",@"SHT_NOTE"
	.sectionflags	@"SHF_NOTE_NV_CUINFO"
        /*0018*/ 	.short	0x0002
        /*001a*/ 	.short	0x0064
        /*001c*/ 	.short	0x0082
	.zero		2


//--------------------- .nv.info                  --------------------------
	.section	.nv.info,"",@"SHT_CUDA_INFO"
	.align	4


	//----- nvinfo : EIATTR_REGCOUNT
	.align		4
        /*0000*/ 	.byte	0x04, 0x2f
        /*0002*/ 	.short	(.L_1 - .L_0)
	.align		4
.L_0:
        /*0004*/ 	.word	index@(_Z19parallelSieveKernelyyy7Wheel_tyPb)
        /*0008*/ 	.word	0x0000001c


	//----- nvinfo : EIATTR_FRAME_SIZE
	.align		4
.L_1:
        /*000c*/ 	.byte	0x04, 0x11
        /*000e*/ 	.short	(.L_3 - .L_2)
	.align		4
.L_2:
        /*0010*/ 	.word	index@($__internal_1_$__cuda_sm20_rem_u64)
        /*0014*/ 	.word	0x00000000


	//----- nvinfo : EIATTR_FRAME_SIZE
	.align		4
.L_3:
        /*0018*/ 	.byte	0x04, 0x11
        /*001a*/ 	.short	(.L_5 - .L_4)
	.align		4
.L_4:
        /*001c*/ 	.word	index@($__internal_0_$__cuda_sm20_div_u64)
        /*0020*/ 	.word	0x00000000


	//----- nvinfo : EIATTR_FRAME_SIZE
	.align		4
.L_5:
        /*0024*/ 	.byte	0x04, 0x11
        /*0026*/ 	.short	(.L_7 - .L_6)
	.align		4
.L_6:
        /*0028*/ 	.word	index@(_Z19parallelSieveKernelyyy7Wheel_tyPb)
        /*002c*/ 	.word	0x00000000


	//----- nvinfo : EIATTR_MIN_STACK_SIZE
	.align		4
.L_7:
        /*0030*/ 	.byte	0x04, 0x12
        /*0032*/ 	.short	(.L_9 - .L_8)
	.align		4
.L_8:
        /*0034*/ 	.word	index@(_Z19parallelSieveKernelyyy7Wheel_tyPb)
        /*0038*/ 	.word	0x00000000
.L_9:


//--------------------- .nv.compat                --------------------------
	.section	.nv.compat,"",@"SHT_CUDA_COMPAT_INFO"
	.align	4
        /*0000*/ 	.byte	0x02, 0x09, 0x00, 0x00, 0x02, 0x02, 0x01, 0x00, 0x02, 0x05, 0x05, 0x00, 0x03, 0x07, 0x01, 0x01
        /*0010*/ 	.byte	0x02, 0x03, 0x00, 0x00, 0x02, 0x06, 0x01, 0x00, 0x04, 0x0b, 0x08, 0x00, 0x01, 0x00, 0x00, 0x00
        /*0020*/ 	.byte	0x00, 0x00, 0x00, 0x00


//--------------------- .nv.info._Z19parallelSieveKernelyyy7Wheel_tyPb --------------------------
	.section	.nv.info._Z19parallelSieveKernelyyy7Wheel_tyPb,"",@"SHT_CUDA_INFO"
	.sectionflags	@""
	.align	4


	//----- nvinfo : EIATTR_CUDA_API_VERSION
	.align		4
        /*0000*/ 	.byte	0x04, 0x37
        /*0002*/ 	.short	(.L_11 - .L_10)
.L_10:
        /*0004*/ 	.word	0x00000082


	//----- nvinfo : EIATTR_KPARAM_INFO
	.align		4
.L_11:
        /*0008*/ 	.byte	0x04, 0x17
        /*000a*/ 	.short	(.L_13 - .L_12)
.L_12:
        /*000c*/ 	.word	0x00000000
        /*0010*/ 	.short	0x0005
        /*0012*/ 	.short	0x0030
        /*0014*/ 	.byte	0x00, 0xf5, 0x21, 0x00


	//----- nvinfo : EIATTR_KPARAM_INFO
	.align		4
.L_13:
        /*0018*/ 	.byte	0x04, 0x17
        /*001a*/ 	.short	(.L_15 - .L_14)
.L_14:
        /*001c*/ 	.word	0x00000000
        /*0020*/ 	.short	0x0004
        /*0022*/ 	.short	0x0028
        /*0024*/ 	.byte	0x00, 0xf0, 0x21, 0x00


	//----- nvinfo : EIATTR_KPARAM_INFO
	.align		4
.L_15:
        /*0028*/ 	.byte	0x04, 0x17
        /*002a*/ 	.short	(.L_17 - .L_16)
.L_16:
        /*002c*/ 	.word	0x00000000
        /*0030*/ 	.short	0x0003
        /*0032*/ 	.short	0x0018
        /*0034*/ 	.byte	0x00, 0xf0, 0x41, 0x00


	//----- nvinfo : EIATTR_KPARAM_INFO
	.align		4
.L_17:
        /*0038*/ 	.byte	0x04, 0x17
        /*003a*/ 	.short	(.L_19 - .L_18)
.L_18:
        /*003c*/ 	.word	0x00000000
        /*0040*/ 	.short	0x0002
        /*0042*/ 	.short	0x0010
        /*0044*/ 	.byte	0x00, 0xf0, 0x21, 0x00


	//----- nvinfo : EIATTR_KPARAM_INFO
	.align		4
.L_19:
        /*0048*/ 	.byte	0x04, 0x17
        /*004a*/ 	.short	(.L_21 - .L_20)
.L_20:
        /*004c*/ 	.word	0x00000000
        /*0050*/ 	.short	0x0001
        /*0052*/ 	.short	0x0008
        /*0054*/ 	.byte	0x00, 0xf0, 0x21, 0x00


	//----- nvinfo : EIATTR_KPARAM_INFO
	.align		4
.L_21:
        /*0058*/ 	.byte	0x04, 0x17
        /*005a*/ 	.short	(.L_23 - .L_22)
.L_22:
        /*005c*/ 	.word	0x00000000
        /*0060*/ 	.short	0x0000
        /*0062*/ 	.short	0x0000
        /*0064*/ 	.byte	0x00, 0xf0, 0x21, 0x00


	//----- nvinfo : EIATTR_SPARSE_MMA_MASK
	.align		4
.L_23:
        /*0068*/ 	.byte	0x03, 0x50
        /*006a*/ 	.short	0x0000


	//----- nvinfo : EIATTR_MAXREG_COUNT
	.align		4
        /*006c*/ 	.byte	0x03, 0x1b
        /*006e*/ 	.short	0x00ff


	//----- nvinfo : EIATTR_MERCURY_ISA_VERSION
	.align		4
        /*0070*/ 	.byte	0x03, 0x5f
        /*0072*/ 	.short	0x0101


	//----- nvinfo : EIATTR_VRC_CTA_INIT_COUNT
	.align		4
        /*0074*/ 	.byte	0x02, 0x4a
	.zero		1
	.zero		1


	//----- nvinfo : EIATTR_EXIT_INSTR_OFFSETS
	.align		4
        /*0078*/ 	.byte	0x04, 0x1c
        /*007a*/ 	.short	(.L_25 - .L_24)


	//   ....[0]....
.L_24:
        /*007c*/ 	.word	0x000027b0


	//   ....[1]....
        /*0080*/ 	.word	0x000030c0


	//----- nvinfo : EIATTR_CRS_STACK_SIZE
	.align		4
.L_25:
        /*0084*/ 	.byte	0x04, 0x1e
        /*0086*/ 	.short	(.L_27 - .L_26)
.L_26:
        /*0088*/ 	.word	0x00000000


	//----- nvinfo : EIATTR_CBANK_PARAM_SIZE
	.align		4
.L_27:
        /*008c*/ 	.byte	0x03, 0x19
        /*008e*/ 	.short	0x0038


	//----- nvinfo : EIATTR_PARAM_CBANK
	.align		4
        /*0090*/ 	.byte	0x04, 0x0a
        /*0092*/ 	.short	(.L_29 - .L_28)
	.align		4
.L_28:
        /*0094*/ 	.word	index@(.nv.constant0._Z19parallelSieveKernelyyy7Wheel_tyPb)
        /*0098*/ 	.short	0x0380
        /*009a*/ 	.short	0x0038


	//----- nvinfo : EIATTR_SW_WAR
	.align		4
.L_29:
        /*009c*/ 	.byte	0x04, 0x36
        /*009e*/ 	.short	(.L_31 - .L_30)
.L_30:
        /*00a0*/ 	.word	0x00000008
.L_31:


//--------------------- .nv.callgraph             --------------------------
	.section	.nv.callgraph,"",@"SHT_CUDA_CALLGRAPH"
	.align	4
	.sectionentsize	8
	.align		4
        /*0000*/ 	.word	0x00000000
	.align		4
        /*0004*/ 	.word	0xffffffff
	.align		4
        /*0008*/ 	.word	0x00000000
	.align		4
        /*000c*/ 	.word	0xfffffffe
	.align		4
        /*0010*/ 	.word	0x00000000
	.align		4
        /*0014*/ 	.word	0xfffffffd
	.align		4
        /*0018*/ 	.word	0x00000000
	.align		4
        /*001c*/ 	.word	0xfffffffc


//--------------------- .text._Z19parallelSieveKernelyyy7Wheel_tyPb --------------------------
	.section	.text._Z19parallelSieveKernelyyy7Wheel_tyPb,"ax",@progbits
	.align	128
        .global         _Z19parallelSieveKernelyyy7Wheel_tyPb
        .type           _Z19parallelSieveKernelyyy7Wheel_tyPb,@function
        .size           _Z19parallelSieveKernelyyy7Wheel_tyPb,(.L_x_65 - _Z19parallelSieveKernelyyy7Wheel_tyPb)
        .other          _Z19parallelSieveKernelyyy7Wheel_tyPb,@"STO_CUDA_ENTRY STV_DEFAULT"
_Z19parallelSieveKernelyyy7Wheel_tyPb:
.text._Z19parallelSieveKernelyyy7Wheel_tyPb:
[----:B------:R-:W-:Y:S08]  /*0000*/  LDC R1, c[0x0][0x37c] ;  /* 0x0000df00ff017b82 */ /* 0x000ff00000000800 */
[----:B------:R-:W0:Y:S01]  /*0010*/  LDC.64 R6, c[0x0][0x380] ;  /* 0x0000e000ff067b82 */ /* 0x000e220000000a00 */
[----:B------:R-:W1:Y:S02]  /*0020*/  LDCU.64 UR4, c[0x0][0x388] ;  /* 0x00007100ff0477ac */ /* 0x000e640008000a00 */
[----:B-1----:R-:W-:-:S02]  /*0030*/  IMAD.U32 R3, RZ, RZ, UR4 ;  /* 0x00000004ff037e24 */ /* 0x002fc4000f8e00ff */
[----:B------:R-:W-:Y:S01]  /*0040*/  IMAD.U32 R2, RZ, RZ, UR5 ;  /* 0x00000005ff027e24 */ /* 0x000fe2000f8e00ff */
[----:B0-----:R-:W-:-:S04]  /*0050*/  SHF.R.U32.HI R5, RZ, 0x1, R7 ;  /* 0x00000001ff057819 */ /* 0x001fc80000011607 */
[----:B------:R-:W-:-:S04]  /*0060*/  LOP3.LUT R0, R5, R7, RZ, 0xfc, !PT ;  /* 0x0000000705007212 */ /* 0x000fc800078efcff */
[----:B------:R-:W-:Y:S02]  /*0070*/  ISETP.NE.U32.AND P0, PT, R0, RZ, PT ;  /* 0x000000ff0000720c */ /* 0x000fe40003f05070 */
[----:B------:R-:W-:-:S11]  /*0080*/  SHF.R.U64 R0, R6, 0x1, R7 ;  /* 0x0000000106007819 */ /* 0x000fd60000001207 */
[----:B------:R-:W-:Y:S05]  /*0090*/  @P0 BRA `(.L_x_0) ;  /* 0x0000000000540947 */ /* 0x000fea0003800000 */
[----:B------:R-:W0:Y:S01]  /*00a0*/  I2F.U32.RP R4, R0 ;  /* 0x0000000000047306 */ /* 0x000e220000209000 */
[----:B------:R-:W-:-:S07]  /*00b0*/  ISETP.NE.U32.AND P2, PT, R0, RZ, PT ;  /* 0x000000ff0000720c */ /* 0x000fce0003f45070 */
[----:B0-----:R-:W0:Y:S02]  /*00c0*/  MUFU.RCP R4, R4 ;  /* 0x0000000400047308 */ /* 0x001e240000001000 */
[----:B0-----:R-:W-:-:S06]  /*00d0*/  VIADD R8, R4, 0xffffffe ;  /* 0x0ffffffe04087836 */ /* 0x001fcc0000000000 */
[----:B------:R0:W1:Y:S02]  /*00e0*/  F2I.FTZ.U32.TRUNC.NTZ R9, R8 ;  /* 0x0000000800097305 */ /* 0x000064000021f000 */
[----:B0-----:R-:W-:Y:S01]  /*00f0*/  IMAD.MOV.U32 R8, RZ, RZ, RZ ;  /* 0x000000ffff087224 */ /* 0x001fe200078e00ff */
[----:B-1----:R-:W-:-:S05]  /*0100*/  IADD3 R7, PT, PT, RZ, -R9, RZ ;  /* 0x80000009ff077210 */ /* 0x002fca0007ffe0ff */
[----:B------:R-:W-:-:S04]  /*0110*/  IMAD R7, R7, R0, RZ ;  /* 0x0000000007077224 */ /* 0x000fc800078e02ff */
[----:B------:R-:W-:-:S06]  /*0120*/  IMAD.HI.U32 R9, R9, R7, R8 ;  /* 0x0000000709097227 */ /* 0x000fcc00078e0008 */
[----:B------:R-:W-:-:S04]  /*0130*/  IMAD.HI.U32 R9, R9, R6, RZ ;  /* 0x0000000609097227 */ /* 0x000fc800078e00ff */
[----:B------:R-:W-:-:S04]  /*0140*/  IMAD.MOV R7, RZ, RZ, -R9 ;  /* 0x000000ffff077224 */ /* 0x000fc800078e0a09 */
[----:B------:R-:W-:-:S05]  /*0150*/  IMAD R7, R0, R7, R6 ;  /* 0x0000000700077224 */ /* 0x000fca00078e0206 */
[----:B------:R-:W-:-:S13]  /*0160*/  ISETP.GE.U32.AND P0, PT, R7, R0, PT ;  /* 0x000000000700720c */ /* 0x000fda0003f06070 */
[----:B------:R-:W-:Y:S01]  /*0170*/  @P0 IMAD.IADD R7, R7, 0x1, -R0 ;  /* 0x0000000107070824 */ /* 0x000fe200078e0a00 */
[----:B------:R-:W-:-:S04]  /*0180*/  @P0 IADD3 R9, PT, PT, R9, 0x1, RZ ;  /* 0x0000000109090810 */ /* 0x000fc80007ffe0ff */
[----:B------:R-:W-:Y:S01]  /*0190*/  ISETP.GE.U32.AND P1, PT, R7, R0, PT ;  /* 0x000000000700720c */ /* 0x000fe20003f26070 */
[----:B------:R-:W-:-:S12]  /*01a0*/  IMAD.MOV.U32 R7, RZ, RZ, RZ ;  /* 0x000000ffff077224 */ /* 0x000fd800078e00ff */
[----:B------:R-:W-:Y:S01]  /*01b0*/  @P1 VIADD R9, R9, 0x1 ;  /* 0x0000000109091836 */ /* 0x000fe20000000000 */
[----:B------:R-:W-:-:S05]  /*01c0*/  @!P2 LOP3.LUT R9, RZ, R0, RZ, 0x33, !PT ;  /* 0x00000000ff09a212 */ /* 0x000fca00078e33ff */
[----:B------:R-:W-:Y:S01]  /*01d0*/  IMAD.MOV.U32 R6, RZ, RZ, R9 ;  /* 0x000000ffff067224 */ /* 0x000fe200078e0009 */
[----:B------:R-:W-:Y:S06]  /*01e0*/  BRA `(.L_x_1) ;  /* 0x0000000000147947 */ /* 0x000fec0003800000 */
.L_x_0:
[----:B------:R-:W0:Y:S01]  /*01f0*/  LDCU.64 UR4, c[0x0][0x380] ;  /* 0x00007000ff0477ac */ /* 0x000e220008000a00 */
[----:B------:R-:W-:Y:S02]  /*0200*/  MOV R4, 0x240 ;  /* 0x0000024000047802 */ /* 0x000fe40000000f00 */
[----:B0-----:R-:W-:Y:S01]  /*0210*/  MOV R9, UR4 ;  /* 0x0000000400097c02 */ /* 0x001fe20008000f00 */
[----:B------:R-:W-:-:S07]  /*0220*/  IMAD.U32 R8, RZ, RZ, UR5 ;  /* 0x00000005ff087e24 */ /* 0x000fce000f8e00ff */
[----:B------:R-:W-:Y:S05]  /*0230*/  CALL.REL.NOINC `($__internal_0_$__cuda_sm20_div_u64) ;  /* 0x0000002c00a47944 */ /* 0x000fea0003c00000 */
.L_x_1:
[----:B------:R-:W-:Y:S01]  /*0240*/  IADD3 R6, P0, PT, R6, R0, RZ ;  /* 0x0000000006067210 */ /* 0x000fe20007f1e0ff */
[----:B------:R-:W0:Y:S01]  /*0250*/  LDCU UR4, c[0x0][0x384] ;  /* 0x00007080ff0477ac */ /* 0x000e220008000800 */
[----:B------:R-:W-:Y:S03]  /*0260*/  BSSY.RECONVERGENT B0, `(.L_x_2) ;  /* 0x0000024000007945 */ /* 0x000fe60003800200 */
[----:B------:R-:W-:-:S04]  /*0270*/  IMAD.X R7, R7, 0x1, R5, P0 ;  /* 0x0000000107077824 */ /* 0x000fc800000e0605 */
[----:B------:R-:W1:Y:S02]  /*0280*/  I2F.F64.U64 R4, R6 ;  /* 0x0000000600047312 */ /* 0x000e640000301800 */
[----:B-1----:R-:W-:-:S06]  /*0290*/  DMUL R4, R4, 0.5 ;  /* 0x3fe0000004047828 */ /* 0x002fcc0000000000 */
[----:B------:R-:W0:Y:S02]  /*02a0*/  F2I.U64.F64.TRUNC R14, R4 ;  /* 0x00000004000e7311 */ /* 0x000e24000030d800 */
[----:B0-----:R-:W-:-:S04]  /*02b0*/  LOP3.LUT R0, R15, UR4, RZ, 0xfc, !PT ;  /* 0x000000040f007c12 */ /* 0x001fc8000f8efcff */
[----:B------:R-:W-:-:S13]  /*02c0*/  ISETP.NE.U32.AND P0, PT, R0, RZ, PT ;  /* 0x000000ff0000720c */ /* 0x000fda0003f05070 */
[----:B------:R-:W-:Y:S05]  /*02d0*/  @P0 BRA `(.L_x_3) ;  /* 0x0000000000540947 */ /* 0x000fea0003800000 */
[----:B------:R-:W0:Y:S01]  /*02e0*/  I2F.U32.RP R0, R14 ;  /* 0x0000000e00007306 */ /* 0x000e220000209000 */
[----:B------:R-:W1:Y:S01]  /*02f0*/  LDCU UR4, c[0x0][0x380] ;  /* 0x00007000ff0477ac */ /* 0x000e620008000800 */
[----:B------:R-:W-:Y:S02]  /*0300*/  IADD3 R7, PT, PT, RZ, -R14, RZ ;  /* 0x8000000eff077210 */ /* 0x000fe40007ffe0ff */
[----:B------:R-:W-:-:S04]  /*0310*/  ISETP.NE.U32.AND P2, PT, R14, RZ, PT ;  /* 0x000000ff0e00720c */ /* 0x000fc80003f45070 */
[----:B0-----:R-:W0:Y:S02]  /*0320*/  MUFU.RCP R0, R0 ;  /* 0x0000000000007308 */ /* 0x001e240000001000 */
[----:B0-----:R-:W-:-:S06]  /*0330*/  VIADD R4, R0, 0xffffffe ;  /* 0x0ffffffe00047836 */ /* 0x001fcc0000000000 */
[----:B------:R0:W2:Y:S02]  /*0340*/  F2I.FTZ.U32.TRUNC.NTZ R5, R4 ;  /* 0x0000000400057305 */ /* 0x0000a4000021f000 */
[----:B0-----:R-:W-:Y:S02]  /*0350*/  IMAD.MOV.U32 R4, RZ, RZ, RZ ;  /* 0x000000ffff047224 */ /* 0x001fe400078e00ff */
[----:B--2---:R-:W-:-:S04]  /*0360*/  IMAD R7, R7, R5, RZ ;  /* 0x0000000507077224 */ /* 0x004fc800078e02ff */
[----:B------:R-:W-:-:S04]  /*0370*/  IMAD.HI.U32 R5, R5, R7, R4 ;  /* 0x0000000705057227 */ /* 0x000fc800078e0004 */
[----:B------:R-:W-:Y:S02]  /*0380*/  IMAD.MOV.U32 R7, RZ, RZ, RZ ;  /* 0x000000ffff077224 */ /* 0x000fe400078e00ff */
[----:B-1----:R-:W-:-:S04]  /*0390*/  IMAD.HI.U32 R6, R5, UR4, RZ ;  /* 0x0000000405067c27 */ /* 0x002fc8000f8e00ff */
[----:B------:R-:W-:-:S04]  /*03a0*/  IMAD.MOV R5, RZ, RZ, -R6 ;  /* 0x000000ffff057224 */ /* 0x000fc800078e0a06 */
[----:B------:R-:W-:-:S05]  /*03b0*/  IMAD R5, R14, R5, UR4 ;  /* 0x000000040e057e24 */ /* 0x000fca000f8e0205 */
[----:B------:R-:W-:-:S13]  /*03c0*/  ISETP.GE.U32.AND P0, PT, R5, R14, PT ;  /* 0x0000000e0500720c */ /* 0x000fda0003f06070 */
[----:B------:R-:W-:Y:S01]  /*03d0*/  @P0 IMAD.IADD R5, R5, 0x1, -R14 ;  /* 0x0000000105050824 */ /* 0x000fe200078e0a0e */
[----:B------:R-:W-:-:S04]  /*03e0*/  @P0 IADD3 R6, PT, PT, R6, 0x1, RZ ;  /* 0x0000000106060810 */ /* 0x000fc80007ffe0ff */
[----:B------:R-:W-:-:S13]  /*03f0*/  ISETP.GE.U32.AND P1, PT, R5, R14, PT ;  /* 0x0000000e0500720c */ /* 0x000fda0003f26070 */
[----:B------:R-:W-:Y:S01]  /*0400*/  @P1 VIADD R6, R6, 0x1 ;  /* 0x0000000106061836 */ /* 0x000fe20000000000 */
[----:B------:R-:W-:Y:S01]  /*0410*/  @!P2 LOP3.LUT R6, RZ, R14, RZ, 0x33, !PT ;  /* 0x0000000eff06a212 */ /* 0x000fe200078e33ff */
[----:B------:R-:W-:Y:S06]  /*0420*/  BRA `(.L_x_4) ;  /* 0x00000000001c7947 */ /* 0x000fec0003800000 */
.L_x_3:
[----:B------:R-:W0:Y:S01]  /*0430*/  LDCU.64 UR4, c[0x0][0x380] ;  /* 0x00007000ff0477ac */ /* 0x000e220008000a00 */
[----:B------:R-:W-:Y:S01]  /*0440*/  IMAD.MOV.U32 R0, RZ, RZ, R14 ;  /* 0x000000ffff007224 */ /* 0x000fe200078e000e */
[----:B------:R-:W-:Y:S01]  /*0450*/  MOV R4, 0x4a0 ;  /* 0x000004a000047802 */ /* 0x000fe20000000f00 */
[----:B------:R-:W-:Y:S01]  /*0460*/  IMAD.MOV.U32 R5, RZ, RZ, R15 ;  /* 0x000000ffff057224 */ /* 0x000fe200078e000f */
[----:B0-----:R-:W-:Y:S01]  /*0470*/  MOV R9, UR4 ;  /* 0x0000000400097c02 */ /* 0x001fe20008000f00 */
[----:B------:R-:W-:-:S07]  /*0480*/  IMAD.U32 R8, RZ, RZ, UR5 ;  /* 0x00000005ff087e24 */ /* 0x000fce000f8e00ff */
[----:B------:R-:W-:Y:S05]  /*0490*/  CALL.REL.NOINC `($__internal_0_$__cuda_sm20_div_u64) ;  /* 0x0000002c000c7944 */ /* 0x000fea0003c00000 */
.L_x_4:
[----:B------:R-:W-:Y:S05]  /*04a0*/  BSYNC.RECONVERGENT B0 ;  /* 0x0000000000007941 */ /* 0x000fea0003800200 */
.L_x_2:
        /* <DEDUP_REMOVED lines=12> */
[----:B------:R-:W-:Y:S01]  /*0570*/  IMAD.MOV R7, RZ, RZ, -R14 ;  /* 0x000000ffff077224 */ /* 0x000fe200078e0a0e */
[----:B------:R-:W-:-:S05]  /*0580*/  ISETP.NE.U32.AND P2, PT, R14, RZ, PT ;  /* 0x000000ff0e00720c */ /* 0x000fca0003f45070 */
[----:B0-----:R-:W0:Y:S02]  /*0590*/  MUFU.RCP R0, R0 ;  /* 0x0000000000007308 */ /* 0x001e240000001000 */
[----:B0-----:R-:W-:-:S06]  /*05a0*/  IADD3 R4, PT, PT, R0, 0xffffffe, RZ ;  /* 0x0ffffffe00047810 */ /* 0x001fcc0007ffe0ff */
        /* <DEDUP_REMOVED lines=9> */
[----:B------:R-:W-:Y:S01]  /*0640*/  @P0 IADD3 R5, PT, PT, -R14, R5, RZ ;  /* 0x000000050e050210 */ /* 0x000fe20007ffe1ff */
[----:B------:R-:W-:-:S03]  /*0650*/  @P0 VIADD R6, R6, 0x1 ;  /* 0x0000000106060836 */ /* 0x000fc60000000000 */
[----:B------:R-:W-:-:S13]  /*0660*/  ISETP.GE.U32.AND P1, PT, R5, R14, PT ;  /* 0x0000000e0500720c */ /* 0x000fda0003f26070 */
[----:B------:R-:W-:Y:S01]  /*0670*/  @P1 VIADD R6, R6, 0x1 ;  /* 0x0000000106061836 */ /* 0x000fe20000000000 */
[----:B------:R-:W-:Y:S01]  /*0680*/  @!P2 LOP3.LUT R6, RZ, R14, RZ, 0x33, !PT ;  /* 0x0000000eff06a212 */ /* 0x000fe200078e33ff */
[----:B------:R-:W-:Y:S06]  /*0690*/  BRA `(.L_x_7) ;  /* 0x00000000001c7947 */ /* 0x000fec0003800000 */
.L_x_6:
[----:B------:R-:W0:Y:S01]  /*06a0*/  LDCU.64 UR4, c[0x0][0x380] ;  /* 0x00007000ff0477ac */ /* 0x000e220008000a00 */
[----:B------:R-:W-:Y:S01]  /*06b0*/  MOV R0, R14 ;  /* 0x0000000e00007202 */ /* 0x000fe20000000f00 */
[----:B------:R-:W-:Y:S01]  /*06c0*/  IMAD.MOV.U32 R5, RZ, RZ, R15 ;  /* 0x000000ffff057224 */ /* 0x000fe200078e000f */
[----:B------:R-:W-:Y:S01]  /*06d0*/  MOV R4, 0x710 ;  /* 0x0000071000047802 */ /* 0x000fe20000000f00 */
[----:B0-----:R-:W-:Y:S02]  /*06e0*/  IMAD.U32 R9, RZ, RZ, UR4 ;  /* 0x00000004ff097e24 */ /* 0x001fe4000f8e00ff */
[----:B------:R-:W-:-:S07]  /*06f0*/  IMAD.U32 R8, RZ, RZ, UR5 ;  /* 0x00000005ff087e24 */ /* 0x000fce000f8e00ff */
[----:B------:R-:W-:Y:S05]  /*0700*/  CALL.REL.NOINC `($__internal_0_$__cuda_sm20_div_u64) ;  /* 0x0000002800707944 */ /* 0x000fea0003c00000 */
.L_x_7:
[----:B------:R-:W-:Y:S05]  /*0710*/  BSYNC.RECONVERGENT B0 ;  /* 0x0000000000007941 */ /* 0x000fea0003800200 */
.L_x_5:
[----:B------:R-:W-:Y:S01]  /*0720*/  IADD3 R6, P0, PT, R14, R6, RZ ;  /* 0x000000060e067210 */ /* 0x000fe20007f1e0ff */
[----:B------:R-:W0:Y:S01]  /*0730*/  LDCU UR4, c[0x0][0x384] ;  /* 0x00007080ff0477ac */ /* 0x000e220008000800 */
[----:B------:R-:W-:Y:S02]  /*0740*/  BSSY.RECONVERGENT B0, `(.L_x_8) ;  /* 0x0000024000007945 */ /* 0x000fe40003800200 */
[----:B------:R-:W-:-:S04]  /*0750*/  IADD3.X R7, PT, PT, R15, R7, RZ, P0, !PT ;  /* 0x000000070f077210 */ /* 0x000fc800007fe4ff */
        /* <DEDUP_REMOVED lines=11> */
[----:B0-----:R-:W-:-:S06]  /*0810*/  VIADD R4, R0, 0xffffffe ;  /* 0x0ffffffe00047836 */ /* 0x001fcc0000000000 */
[----:B------:R0:W2:Y:S02]  /*0820*/  F2I.FTZ.U32.TRUNC.NTZ R5, R4 ;  /* 0x0000000400057305 */ /* 0x0000a4000021f000 */
[----:B0-----:R-:W-:Y:S02]  /*0830*/  IMAD.MOV.U32 R4, RZ, RZ, RZ ;  /* 0x000000ffff047224 */ /* 0x001fe400078e00ff */
[----:B--2---:R-:W-:-:S04]  /*0840*/  IMAD R7, R7, R5, RZ ;  /* 0x0000000507077224 */ /* 0x004fc800078e02ff */
[----:B------:R-:W-:Y:S01]  /*0850*/  IMAD.HI.U32 R5, R5, R7, R4 ;  /* 0x0000000705057227 */ /* 0x000fe200078e0004 */
[----:B------:R-:W-:-:S05]  /*0860*/  MOV R7, RZ ;  /* 0x000000ff00077202 */ /* 0x000fca0000000f00 */
[----:B-1----:R-:W-:-:S05]  /*0870*/  IMAD.HI.U32 R6, R5, UR4, RZ ;  /* 0x0000000405067c27 */ /* 0x002fca000f8e00ff */
[----:B------:R-:W-:-:S05]  /*0880*/  IADD3 R5, PT, PT, -R6, RZ, RZ ;  /* 0x000000ff06057210 */ /* 0x000fca0007ffe1ff */
[----:B------:R-:W-:-:S05]  /*0890*/  IMAD R5, R14, R5, UR4 ;  /* 0x000000040e057e24 */ /* 0x000fca000f8e0205 */
[----:B------:R-:W-:-:S13]  /*08a0*/  ISETP.GE.U32.AND P0, PT, R5, R14, PT ;  /* 0x0000000e0500720c */ /* 0x000fda0003f06070 */
[----:B------:R-:W-:Y:S02]  /*08b0*/  @P0 IMAD.IADD R5, R5, 0x1, -R14 ;  /* 0x0000000105050824 */ /* 0x000fe400078e0a0e */
[----:B------:R-:W-:-:S03]  /*08c0*/  @P0 VIADD R6, R6, 0x1 ;  /* 0x0000000106060836 */ /* 0x000fc60000000000 */
[----:B------:R-:W-:-:S13]  /*08d0*/  ISETP.GE.U32.AND P1, PT, R5, R14, PT ;  /* 0x0000000e0500720c */ /* 0x000fda0003f26070 */
[----:B------:R-:W-:Y:S01]  /*08e0*/  @P1 VIADD R6, R6, 0x1 ;  /* 0x0000000106061836 */ /* 0x000fe20000000000 */
[----:B------:R-:W-:Y:S01]  /*08f0*/  @!P2 LOP3.LUT R6, RZ, R14, RZ, 0x33, !PT ;  /* 0x0000000eff06a212 */ /* 0x000fe200078e33ff */
[----:B------:R-:W-:Y:S06]  /*0900*/  BRA `(.L_x_10) ;  /* 0x00000000001c7947 */ /* 0x000fec0003800000 */
.L_x_9:
[----:B------:R-:W0:Y:S01]  /*0910*/  LDCU.64 UR4, c[0x0][0x380] ;  /* 0x00007000ff0477ac */ /* 0x000e220008000a00 */
[----:B------:R-:W-:Y:S01]  /*0920*/  IMAD.MOV.U32 R0, RZ, RZ, R14 ;  /* 0x000000ffff007224 */ /* 0x000fe200078e000e */
[----:B------:R-:W-:Y:S02]  /*0930*/  MOV R5, R15 ;  /* 0x0000000f00057202 */ /* 0x000fe40000000f00 */
[----:B------:R-:W-:Y:S01]  /*0940*/  MOV R4, 0x980 ;  /* 0x0000098000047802 */ /* 0x000fe20000000f00 */
[----:B0-----:R-:W-:Y:S02]  /*0950*/  IMAD.U32 R9, RZ, RZ, UR4 ;  /* 0x00000004ff097e24 */ /* 0x001fe4000f8e00ff */
[----:B------:R-:W-:-:S07]  /*0960*/  IMAD.U32 R8, RZ, RZ, UR5 ;  /* 0x00000005ff087e24 */ /* 0x000fce000f8e00ff */
[----:B------:R-:W-:Y:S05]  /*0970*/  CALL.REL.NOINC `($__internal_0_$__cuda_sm20_div_u64) ;  /* 0x0000002400d47944 */ /* 0x000fea0003c00000 */
.L_x_10:
[----:B------:R-:W-:Y:S05]  /*0980*/  BSYNC.RECONVERGENT B0 ;  /* 0x0000000000007941 */ /* 0x000fea0003800200 */
.L_x_8:
        /* <DEDUP_REMOVED lines=17> */
[----:B0-----:R-:W-:Y:S01]  /*0aa0*/  MOV R4, RZ ;  /* 0x000000ff00047202 */ /* 0x001fe20000000f00 */
[----:B--2---:R-:W-:-:S04]  /*0ab0*/  IMAD R7, R7, R5, RZ ;  /* 0x0000000507077224 */ /* 0x004fc800078e02ff */
[----:B------:R-:W-:-:S04]  /*0ac0*/  IMAD.HI.U32 R5, R5, R7, R4 ;  /* 0x0000000705057227 */ /* 0x000fc800078e0004 */
[----:B------:R-:W-:Y:S02]  /*0ad0*/  IMAD.MOV.U32 R7, RZ, RZ, RZ ;  /* 0x000000ffff077224 */ /* 0x000fe400078e00ff */
[----:B-1----:R-:W-:-:S04]  /*0ae0*/  IMAD.HI.U32 R6, R5, UR4, RZ ;  /* 0x0000000405067c27 */ /* 0x002fc8000f8e00ff */
[----:B------:R-:W-:-:S04]  /*0af0*/  IMAD.MOV R5, RZ, RZ, -R6 ;  /* 0x000000ffff057224 */ /* 0x000fc800078e0a06 */
[----:B------:R-:W-:-:S05]  /*0b00*/  IMAD R5, R14, R5, UR4 ;  /* 0x000000040e057e24 */ /* 0x000fca000f8e0205 */
[----:B------:R-:W-:-:S13]  /*0b10*/  ISETP.GE.U32.AND P0, PT, R5, R14, PT ;  /* 0x0000000e0500720c */ /* 0x000fda0003f06070 */
[----:B------:R-:W-:Y:S02]  /*0b20*/  @P0 IMAD.IADD R5, R5, 0x1, -R14 ;  /* 0x0000000105050824 */ /* 0x000fe400078e0a0e */
[----:B------:R-:W-:-:S03]  /*0b30*/  @P0 VIADD R6, R6, 0x1 ;  /* 0x0000000106060836 */ /* 0x000fc60000000000 */
[----:B------:R-:W-:-:S13]  /*0b40*/  ISETP.GE.U32.AND P1, PT, R5, R14, PT ;  /* 0x0000000e0500720c */ /* 0x000fda0003f26070 */
[----:B------:R-:W-:Y:S02]  /*0b50*/  @P1 IADD3 R6, PT, PT, R6, 0x1, RZ ;  /* 0x0000000106061810 */ /* 0x000fe40007ffe0ff */
[----:B------:R-:W-:Y:S01]  /*0b60*/  @!P2 LOP3.LUT R6, RZ, R14, RZ, 0x33, !PT ;  /* 0x0000000eff06a212 */ /* 0x000fe200078e33ff */
[----:B------:R-:W-:Y:S06]  /*0b70*/  BRA `(.L_x_13) ;  /* 0x00000000001c7947 */ /* 0x000fec0003800000 */
.L_x_12:
[----:B------:R-:W0:Y:S01]  /*0b80*/  LDCU.64 UR4, c[0x0][0x380] ;  /* 0x00007000ff0477ac */ /* 0x000e220008000a00 */
[----:B------:R-:W-:Y:S01]  /*0b90*/  IMAD.MOV.U32 R0, RZ, RZ, R14 ;  /* 0x000000ffff007224 */ /* 0x000fe200078e000e */
[----:B------:R-:W-:Y:S01]  /*0ba0*/  MOV R4, 0xbf0 ;  /* 0x00000bf000047802 */ /* 0x000fe20000000f00 */
[----:B------:R-:W-:Y:S02]  /*0bb0*/  IMAD.MOV.U32 R5, RZ, RZ, R15 ;  /* 0x000000ffff057224 */ /* 0x000fe400078e000f */
[----:B0-----:R-:W-:Y:S01]  /*0bc0*/  IMAD.U32 R9, RZ, RZ, UR4 ;  /* 0x00000004ff097e24 */ /* 0x001fe2000f8e00ff */
[----:B------:R-:W-:-:S07]  /*0bd0*/  MOV R8, UR5 ;  /* 0x0000000500087c02 */ /* 0x000fce0008000f00 */
[----:B------:R-:W-:Y:S05]  /*0be0*/  CALL.REL.NOINC `($__internal_0_$__cuda_sm20_div_u64) ;  /* 0x0000002400387944 */ /* 0x000fea0003c00000 */
.L_x_13:
[----:B------:R-:W-:Y:S05]  /*0bf0*/  BSYNC.RECONVERGENT B0 ;  /* 0x0000000000007941 */ /* 0x000fea0003800200 */
.L_x_11:
        /* <DEDUP_REMOVED lines=31> */
.L_x_15:
[----:B------:R-:W0:Y:S01]  /*0df0*/  LDCU.64 UR4, c[0x0][0x380] ;  /* 0x00007000ff0477ac */ /* 0x000e220008000a00 */
[----:B------:R-:W-:Y:S01]  /*0e00*/  IMAD.MOV.U32 R0, RZ, RZ, R14 ;  /* 0x000000ffff007224 */ /* 0x000fe200078e000e */
[----:B------:R-:W-:Y:S01]  /*0e10*/  MOV R4, 0xe60 ;  /* 0x00000e6000047802 */ /* 0x000fe20000000f00 */
[----:B------:R-:W-:Y:S01]  /*0e20*/  IMAD.MOV.U32 R5, RZ, RZ, R15 ;  /* 0x000000ffff057224 */ /* 0x000fe200078e000f */
[----:B0-----:R-:W-:Y:S01]  /*0e30*/  MOV R9, UR4 ;  /* 0x0000000400097c02 */ /* 0x001fe20008000f00 */
[----:B------:R-:W-:-:S07]  /*0e40*/  IMAD.U32 R8, RZ, RZ, UR5 ;  /* 0x00000005ff087e24 */ /* 0x000fce000f8e00ff */
[----:B------:R-:W-:Y:S05]  /*0e50*/  CALL.REL.NOINC `($__internal_0_$__cuda_sm20_div_u64) ;  /* 0x00000020009c7944 */ /* 0x000fea0003c00000 */
.L_x_16:
[----:B------:R-:W-:Y:S05]  /*0e60*/  BSYNC.RECONVERGENT B0 ;  /* 0x0000000000007941 */ /* 0x000fea0003800200 */
.L_x_14:
        /* <DEDUP_REMOVED lines=31> */
.L_x_18:
[----:B------:R-:W0:Y:S01]  /*1060*/  LDCU.64 UR4, c[0x0][0x380] ;  /* 0x00007000ff0477ac */ /* 0x000e220008000a00 */
[----:B------:R-:W-:Y:S01]  /*1070*/  MOV R0, R14 ;  /* 0x0000000e00007202 */ /* 0x000fe20000000f00 */
[----:B------:R-:W-:Y:S01]  /*1080*/  IMAD.MOV.U32 R5, RZ, RZ, R15 ;  /* 0x000000ffff057224 */ /* 0x000fe200078e000f */
[----:B------:R-:W-:Y:S01]  /*1090*/  MOV R4, 0x10d0 ;  /* 0x000010d000047802 */ /* 0x000fe20000000f00 */
[----:B0-----:R-:W-:Y:S02]  /*10a0*/  IMAD.U32 R9, RZ, RZ, UR4 ;  /* 0x00000004ff097e24 */ /* 0x001fe4000f8e00ff */
[----:B------:R-:W-:-:S07]  /*10b0*/  IMAD.U32 R8, RZ, RZ, UR5 ;  /* 0x00000005ff087e24 */ /* 0x000fce000f8e00ff */
[----:B------:R-:W-:Y:S05]  /*10c0*/  CALL.REL.NOINC `($__internal_0_$__cuda_sm20_div_u64) ;  /* 0x0000002000007944 */ /* 0x000fea0003c00000 */
.L_x_19:
[----:B------:R-:W-:Y:S05]  /*10d0*/  BSYNC.RECONVERGENT B0 ;  /* 0x0000000000007941 */ /* 0x000fea0003800200 */
.L_x_17:
        /* <DEDUP_REMOVED lines=31> */
.L_x_21:
[----:B------:R-:W0:Y:S01]  /*12d0*/  LDCU.64 UR4, c[0x0][0x380] ;  /* 0x00007000ff0477ac */ /* 0x000e220008000a00 */
[----:B------:R-:W-:Y:S01]  /*12e0*/  IMAD.MOV.U32 R0, RZ, RZ, R14 ;  /* 0x000000ffff007224 */ /* 0x000fe200078e000e */
[----:B------:R-:W-:Y:S02]  /*12f0*/  MOV R5, R15 ;  /* 0x0000000f00057202 */ /* 0x000fe40000000f00 */
[----:B------:R-:W-:Y:S01]  /*1300*/  MOV R4, 0x1340 ;  /* 0x0000134000047802 */ /* 0x000fe20000000f00 */
[----:B0-----:R-:W-:Y:S02]  /*1310*/  IMAD.U32 R9, RZ, RZ, UR4 ;  /* 0x00000004ff097e24 */ /* 0x001fe4000f8e00ff */
[----:B------:R-:W-:-:S07]  /*1320*/  IMAD.U32 R8, RZ, RZ, UR5 ;  /* 0x00000005ff087e24 */ /* 0x000fce000f8e00ff */
[----:B------:R-:W-:Y:S05]  /*1330*/  CALL.REL.NOINC `($__internal_0_$__cuda_sm20_div_u64) ;  /* 0x0000001c00647944 */ /* 0x000fea0003c00000 */
.L_x_22:
[----:B------:R-:W-:Y:S05]  /*1340*/  BSYNC.RECONVERGENT B0 ;  /* 0x0000000000007941 */ /* 0x000fea0003800200 */
.L_x_20:
        /* <DEDUP_REMOVED lines=31> */
.L_x_24:
[----:B------:R-:W0:Y:S01]  /*1540*/  LDCU.64 UR4, c[0x0][0x380] ;  /* 0x00007000ff0477ac */ /* 0x000e220008000a00 */
[----:B------:R-:W-:Y:S01]  /*1550*/  IMAD.MOV.U32 R0, RZ, RZ, R14 ;  /* 0x000000ffff007224 */ /* 0x000fe200078e000e */
[----:B------:R-:W-:Y:S01]  /*1560*/  MOV R4, 0x15b0 ;  /* 0x000015b000047802 */ /* 0x000fe20000000f00 */
[----:B------:R-:W-:Y:S02]  /*1570*/  IMAD.MOV.U32 R5, RZ, RZ, R15 ;  /* 0x000000ffff057224 */ /* 0x000fe400078e000f */
[----:B0-----:R-:W-:Y:S01]  /*1580*/  IMAD.U32 R9, RZ, RZ, UR4 ;  /* 0x00000004ff097e24 */ /* 0x001fe2000f8e00ff */
[----:B------:R-:W-:-:S07]  /*1590*/  MOV R8, UR5 ;  /* 0x0000000500087c02 */ /* 0x000fce0008000f00 */
[----:B------:R-:W-:Y:S05]  /*15a0*/  CALL.REL.NOINC `($__internal_0_$__cuda_sm20_div_u64) ;  /* 0x0000001800c87944 */ /* 0x000fea0003c00000 */
.L_x_25:
[----:B------:R-:W-:Y:S05]  /*15b0*/  BSYNC.RECONVERGENT B0 ;  /* 0x0000000000007941 */ /* 0x000fea0003800200 */
.L_x_23:
        /* <DEDUP_REMOVED lines=31> */
.L_x_27:
[----:B------:R-:W0:Y:S01]  /*17b0*/  LDCU.64 UR4, c[0x0][0x380] ;  /* 0x00007000ff0477ac */ /* 0x000e220008000a00 */
[----:B------:R-:W-:Y:S01]  /*17c0*/  IMAD.MOV.U32 R0, RZ, RZ, R14 ;  /* 0x000000ffff007224 */ /* 0x000fe200078e000e */
[----:B------:R-:W-:Y:S01]  /*17d0*/  MOV R4, 0x1820 ;  /* 0x0000182000047802 */ /* 0x000fe20000000f00 */
[----:B------:R-:W-:Y:S01]  /*17e0*/  IMAD.MOV.U32 R5, RZ, RZ, R15 ;  /* 0x000000ffff057224 */ /* 0x000fe200078e000f */
[----:B0-----:R-:W-:Y:S01]  /*17f0*/  MOV R9, UR4 ;  /* 0x0000000400097c02 */ /* 0x001fe20008000f00 */
[----:B------:R-:W-:-:S07]  /*1800*/  IMAD.U32 R8, RZ, RZ, UR5 ;  /* 0x00000005ff087e24 */ /* 0x000fce000f8e00ff */
[----:B------:R-:W-:Y:S05]  /*1810*/  CALL.REL.NOINC `($__internal_0_$__cuda_sm20_div_u64) ;  /* 0x00000018002c7944 */ /* 0x000fea0003c00000 */
.L_x_28:
[----:B------:R-:W-:Y:S05]  /*1820*/  BSYNC.RECONVERGENT B0 ;  /* 0x0000000000007941 */ /* 0x000fea0003800200 */
.L_x_26:
[----:B------:R-:W0:Y:S01]  /*1830*/  S2R R11, SR_TID.X ;  /* 0x00000000000b7919 */ /* 0x000e220000002100 */
[----:B------:R-:W0:Y:S01]  /*1840*/  S2UR UR4, SR_CTAID.X ;  /* 0x00000000000479c3 */ /* 0x000e220000002500 */
[----:B------:R-:W1:Y:S01]  /*1850*/  LDCU.64 UR8, c[0x0][0x3a8] ;  /* 0x00007500ff0877ac */ /* 0x000e620008000a00 */
[----:B------:R-:W-:Y:S01]  /*1860*/  IADD3 R4, P0, PT, R14, R6, RZ ;  /* 0x000000060e047210 */ /* 0x000fe20007f1e0ff */
[----:B------:R-:W-:Y:S01]  /*1870*/  BSSY.RECONVERGENT B0, `(.L_x_29) ;  /* 0x00000f0000007945 */ /* 0x000fe20003800200 */
[----:B------:R-:W2:Y:S03]  /*1880*/  LDCU.64 UR14, c[0x0][0x380] ;  /* 0x00007000ff0e77ac */ /* 0x000ea60008000a00 */
[----:B------:R-:W-:Y:S01]  /*1890*/  IMAD.X R5, R15, 0x1, R7, P0 ;  /* 0x000000010f057824 */ /* 0x000fe200000e0607 */
[----:B------:R-:W0:Y:S01]  /*18a0*/  LDC R0, c[0x0][0x360] ;  /* 0x0000d800ff007b82 */ /* 0x000e220000000800 */
[----:B------:R-:W3:Y:S04]  /*18b0*/  LDCU.64 UR6, c[0x0][0x358] ;  /* 0x00006b00ff0677ac */ /* 0x000ee80008000a00 */
[----:B------:R-:W4:Y:S01]  /*18c0*/  I2F.F64.U64 R4, R4 ;  /* 0x0000000400047312 */ /* 0x000f220000301800 */
[----:B------:R-:W0:Y:S01]  /*18d0*/  LDCU UR16, c[0x0][0x394] ;  /* 0x00007280ff1077ac */ /* 0x000e220008000800 */
[----:B------:R-:W0:Y:S01]  /*18e0*/  LDCU UR10, c[0x0][0x394] ;  /* 0x00007280ff0a77ac */ /* 0x000e220008000800 */
[----:B------:R-:W0:Y:S01]  /*18f0*/  LDCU UR17, c[0x0][0x390] ;  /* 0x00007200ff1177ac */ /* 0x000e220008000800 */
[----:B------:R-:W0:Y:S01]  /*1900*/  LDCU UR11, c[0x0][0x390] ;  /* 0x00007200ff0b77ac */ /* 0x000e220008000800 */
[----:B----4-:R-:W-:Y:S01]  /*1910*/  DMUL R4, R4, 0.5 ;  /* 0x3fe0000004047828 */ /* 0x010fe20000000000 */
[----:B------:R-:W4:Y:S01]  /*1920*/  LDCU.64 UR20, c[0x0][0x3b0] ;  /* 0x00007600ff1477ac */ /* 0x000f220008000a00 */
[----:B0-----:R-:W-:-:S04]  /*1930*/  IMAD R11, R0, UR4, R11 ;  /* 0x00000004000b7c24 */ /* 0x001fc8000f8e020b */
[----:B------:R0:W0:Y:S01]  /*1940*/  F2I.U64.F64.TRUNC R14, R4 ;  /* 0x00000004000e7311 */ /* 0x000022000030d800 */
[----:B------:R-:W0:Y:S01]  /*1950*/  LDCU.64 UR4, c[0x0][0x390] ;  /* 0x00007200ff0477ac */ /* 0x000e220008000a00 */
[C---:B-1----:R-:W-:Y:S01]  /*1960*/  IMAD.WIDE.U32 R8, R11.reuse, UR8, RZ ;  /* 0x000000080b087c25 */ /* 0x042fe2000f8e00ff */
[----:B------:R-:W1:Y:S03]  /*1970*/  LDCU.64 UR12, c[0x0][0x3b0] ;  /* 0x00007600ff0c77ac */ /* 0x000e660008000a00 */
[----:B------:R-:W-:Y:S01]  /*1980*/  IMAD R20, R11, UR9, R9 ;  /* 0x000000090b147c24 */ /* 0x000fe2000f8e0209 */
[C---:B------:R-:W-:Y:S02]  /*1990*/  IADD3 R16, P0, PT, R8.reuse, UR8, RZ ;  /* 0x0000000808107c10 */ /* 0x040fe4000ff1e0ff */
[----:B------:R-:W-:Y:S01]  /*19a0*/  IADD3 R18, P1, PT, R8, 0x1, RZ ;  /* 0x0000000108127810 */ /* 0x000fe20007f3e0ff */
[----:B------:R-:W0:Y:S01]  /*19b0*/  LDCU.64 UR18, c[0x0][0x398] ;  /* 0x00007300ff1277ac */ /* 0x000e220008000a00 */
[----:B------:R-:W-:-:S02]  /*19c0*/  IADD3.X R17, PT, PT, R20, UR9, RZ, P0, !PT ;  /* 0x0000000914117c10 */ /* 0x000fc400087fe4ff */
[----:B--2---:R-:W-:Y:S01]  /*19d0*/  ISETP.LT.U32.AND P0, PT, R16, UR14, PT ;  /* 0x0000000e10007c0c */ /* 0x004fe2000bf01070 */
[----:B------:R-:W2:Y:S01]  /*19e0*/  LDCU.64 UR8, c[0x0][0x398] ;  /* 0x00007300ff0877ac */ /* 0x000ea20008000a00 */
[----:B------:R-:W-:Y:S02]  /*19f0*/  IADD3.X R19, PT, PT, RZ, R20, RZ, P1, !PT ;  /* 0x00000014ff137210 */ /* 0x000fe40000ffe4ff */
[----:B------:R-:W-:-:S04]  /*1a00*/  ISETP.LT.U32.AND.EX P0, PT, R17, UR15, PT, P0 ;  /* 0x0000000f11007c0c */ /* 0x000fc8000bf01100 */
[----:B------:R-:W-:Y:S02]  /*1a10*/  SEL R16, R16, UR14, P0 ;  /* 0x0000000e10107c07 */ /* 0x000fe40008000000 */
[----:B------:R-:W-:Y:S02]  /*1a20*/  SEL R17, R17, UR15, P0 ;  /* 0x0000000f11117c07 */ /* 0x000fe40008000000 */
[----:B------:R-:W-:-:S04]  /*1a30*/  ISETP.GE.U32.AND P0, PT, R18, R16, PT ;  /* 0x000000101200720c */ /* 0x000fc80003f06070 */
[----:B------:R-:W-:-:S13]  /*1a40*/  ISETP.GE.U32.AND.EX P0, PT, R19, R17, PT, P0 ;  /* 0x000000111300720c */ /* 0x000fda0003f06100 */
[----:B01234-:R-:W-:Y:S05]  /*1a50*/  @P0 BRA `(.L_x_30) ;  /* 0x0000000c00440947 */ /* 0x01ffea0003800000 */
[----:B------:R-:W-:Y:S01]  /*1a60*/  LOP3.LUT R21, RZ, R8, RZ, 0x33, !PT ;  /* 0x00000008ff157212 */ /* 0x000fe200078e33ff */
[----:B------:R-:W-:Y:S01]  /*1a70*/  BSSY.RECONVERGENT B1, `(.L_x_31) ;  /* 0x0000038000017945 */ /* 0x000fe20003800200 */
[----:B------:R-:W-:Y:S02]  /*1a80*/  IMAD.MOV.U32 R5, RZ, RZ, R18 ;  /* 0x000000ffff057224 */ /* 0x000fe400078e0012 */
[----:B------:R-:W-:Y:S02]  /*1a90*/  IMAD.MOV.U32 R0, RZ, RZ, R19 ;  /* 0x000000ffff007224 */ /* 0x000fe400078e0013 */
[----:B------:R-:W-:-:S05]  /*1aa0*/  IMAD.IADD R21, R21, 0x1, R16 ;  /* 0x0000000115157824 */ /* 0x000fca00078e0210 */
[----:B------:R-:W-:-:S04]  /*1ab0*/  LOP3.LUT R21, R21, 0x3, RZ, 0xc0, !PT ;  /* 0x0000000315157812 */ /* 0x000fc800078ec0ff */
[----:B------:R-:W-:-:S04]  /*1ac0*/  ISETP.NE.U32.AND P0, PT, R21, RZ, PT ;  /* 0x000000ff1500720c */ /* 0x000fc80003f05070 */
[----:B------:R-:W-:-:S13]  /*1ad0*/  ISETP.NE.AND.EX P0, PT, RZ, RZ, PT, P0 ;  /* 0x000000ffff00720c */ /* 0x000fda0003f05300 */
[----:B------:R-:W-:Y:S05]  /*1ae0*/  @!P0 BRA `(.L_x_32) ;  /* 0x0000000000c08947 */ /* 0x000fea0003800000 */
[----:B------:R-:W-:Y:S01]  /*1af0*/  IADD3 R21, P0, PT, RZ, -R21, RZ ;  /* 0x80000015ff157210 */ /* 0x000fe20007f1e0ff */
[----:B------:R-:W-:Y:S01]  /*1b00*/  IMAD.MOV.U32 R0, RZ, RZ, R19 ;  /* 0x000000ffff007224 */ /* 0x000fe200078e0013 */
[----:B------:R-:W-:-:S03]  /*1b10*/  MOV R5, R18 ;  /* 0x0000001200057202 */ /* 0x000fc60000000f00 */
[----:B------:R-:W-:-:S08]  /*1b20*/  IMAD.X R22, RZ, RZ, -0x1, P0 ;  /* 0xffffffffff167424 */ /* 0x000fd000000e06ff */
.L_x_36:
[----:B------:R-:W-:Y:S01]  /*1b30*/  LOP3.LUT R4, R0, UR10, RZ, 0xfc, !PT ;  /* 0x0000000a00047c12 */ /* 0x000fe2000f8efcff */
[----:B------:R-:W-:Y:S03]  /*1b40*/  BSSY.RECONVERGENT B2, `(.L_x_33) ;  /* 0x000001d000027945 */ /* 0x000fe60003800200 */
[----:B------:R-:W-:-:S13]  /*1b50*/  ISETP.NE.U32.AND P0, PT, R4, RZ, PT ;  /* 0x000000ff0400720c */ /* 0x000fda0003f05070 */
[----:B0-----:R-:W-:Y:S05]  /*1b60*/  @P0 BRA `(.L_x_34) ;  /* 0x0000000000500947 */ /* 0x001fea0003800000 */
[----:B------:R-:W0:Y:S01]  /*1b70*/  I2F.U32.RP R4, UR11 ;  /* 0x0000000b00047d06 */ /* 0x000e220008209000 */
[----:B------:R-:W-:-:S07]  /*1b80*/  ISETP.NE.U32.AND P1, PT, RZ, UR11, PT ;  /* 0x0000000bff007c0c */ /* 0x000fce000bf25070 */
[----:B0-----:R-:W0:Y:S02]  /*1b90*/  MUFU.RCP R4, R4 ;  /* 0x0000000400047308 */ /* 0x001e240000001000 */
[----:B0-----:R-:W-:-:S06]  /*1ba0*/  VIADD R6, R4, 0xffffffe ;  /* 0x0ffffffe04067836 */ /* 0x001fcc0000000000 */
[----:B------:R0:W1:Y:S02]  /*1bb0*/  F2I.FTZ.U32.TRUNC.NTZ R7, R6 ;  /* 0x0000000600077305 */ /* 0x000064000021f000 */
[----:B0-----:R-:W-:Y:S01]  /*1bc0*/  IMAD.MOV.U32 R6, RZ, RZ, RZ ;  /* 0x000000ffff067224 */ /* 0x001fe200078e00ff */
[----:B-1----:R-:W-:-:S05]  /*1bd0*/  IADD3 R11, PT, PT, RZ, -R7, RZ ;  /* 0x80000007ff0b7210 */ /* 0x002fca0007ffe0ff */
[----:B------:R-:W-:-:S04]  /*1be0*/  IMAD R11, R11, UR11, RZ ;  /* 0x0000000b0b0b7c24 */ /* 0x000fc8000f8e02ff */
[----:B------:R-:W-:-:S04]  /*1bf0*/  IMAD.HI.U32 R10, R7, R11, R6 ;  /* 0x0000000b070a7227 */ /* 0x000fc800078e0006 */
[----:B------:R-:W-:Y:S02]  /*1c00*/  IMAD.MOV.U32 R7, RZ, RZ, RZ ;  /* 0x000000ffff077224 */ /* 0x000fe400078e00ff */
[----:B------:R-:W-:-:S04]  /*1c10*/  IMAD.HI.U32 R10, R10, R5, RZ ;  /* 0x000000050a0a7227 */ /* 0x000fc800078e00ff */
[----:B------:R-:W-:-:S04]  /*1c20*/  IMAD.MOV R10, RZ, RZ, -R10 ;  /* 0x000000ffff0a7224 */ /* 0x000fc800078e0a0a */
[----:B------:R-:W-:-:S05]  /*1c30*/  IMAD R10, R10, UR11, R5 ;  /* 0x0000000b0a0a7c24 */ /* 0x000fca000f8e0205 */
[----:B------:R-:W-:-:S13]  /*1c40*/  ISETP.GE.U32.AND P0, PT, R10, UR11, PT ;  /* 0x0000000b0a007c0c */ /* 0x000fda000bf06070 */
[----:B------:R-:W-:-:S05]  /*1c50*/  @P0 VIADD R10, R10, -UR11 ;  /* 0x8000000b0a0a0c36 */ /* 0x000fca0008000000 */
[----:B------:R-:W-:-:S13]  /*1c60*/  ISETP.GE.U32.AND P0, PT, R10, UR11, PT ;  /* 0x0000000b0a007c0c */ /* 0x000fda000bf06070 */
[----:B------:R-:W-:Y:S02]  /*1c70*/  @P0 IADD3 R10, PT, PT, R10, -UR11, RZ ;  /* 0x8000000b0a0a0c10 */ /* 0x000fe4000fffe0ff */
[----:B------:R-:W-:-:S05]  /*1c80*/  @!P1 LOP3.LUT R10, RZ, UR11, RZ, 0x33, !PT ;  /* 0x0000000bff0a9c12 */ /* 0x000fca000f8e33ff */
[----:B------:R-:W-:Y:S01]  /*1c90*/  IMAD.MOV.U32 R6, RZ, RZ, R10 ;  /* 0x000000ffff067224 */ /* 0x000fe200078e000a */
[----:B------:R-:W-:Y:S06]  /*1ca0*/  BRA `(.L_x_35) ;  /* 0x0000000000187947 */ /* 0x000fec0003800000 */
.L_x_34:
[----:B------:R-:W-:Y:S01]  /*1cb0*/  IMAD.MOV.U32 R4, RZ, RZ, R5 ;  /* 0x000000ffff047224 */ /* 0x000fe200078e0005 */
[----:B------:R-:W-:Y:S02]  /*1cc0*/  MOV R13, R0 ;  /* 0x00000000000d7202 */ /* 0x000fe40000000f00 */
[----:B------:R-:W-:-:S07]  /*1cd0*/  MOV R12, 0x1cf0 ;  /* 0x00001cf0000c7802 */ /* 0x000fce0000000f00 */
[----:B------:R-:W-:Y:S05]  /*1ce0*/  CALL.REL.NOINC `($__internal_1_$__cuda_sm20_rem_u64) ;  /* 0x0000001800107944 */ /* 0x000fea0003c00000 */
[----:B------:R-:W-:Y:S02]  /*1cf0*/  IMAD.MOV.U32 R6, RZ, RZ, R10 ;  /* 0x000000ffff067224 */ /* 0x000fe400078e000a */
[----:B------:R-:W-:-:S07]  /*1d00*/  IMAD.MOV.U32 R7, RZ, RZ, R11 ;  /* 0x000000ffff077224 */ /* 0x000fce00078e000b */
.L_x_35:
[----:B------:R-:W-:Y:S05]  /*1d10*/  BSYNC.RECONVERGENT B2 ;  /* 0x0000000000027941 */ /* 0x000fea0003800200 */
.L_x_33:
[----:B------:R-:W-:-:S04]  /*1d20*/  IADD3 R10, P0, PT, R6, UR8, RZ ;  /* 0x00000008060a7c10 */ /* 0x000fc8000ff1e0ff */
[----:B------:R-:W-:-:S06]  /*1d30*/  IADD3.X R11, PT, PT, R7, UR9, RZ, P0, !PT ;  /* 0x00000009070b7c10 */ /* 0x000fcc00087fe4ff */
[----:B------:R-:W2:Y:S01]  /*1d40*/  LDG.E.U8 R11, desc[UR6][R10.64] ;  /* 0x000000060a0b7981 */ /* 0x000ea2000c1e1100 */
[C---:B------:R-:W-:Y:S02]  /*1d50*/  IADD3 R6, P0, PT, R5.reuse, UR12, RZ ;  /* 0x0000000c05067c10 */ /* 0x040fe4000ff1e0ff */
[----:B------:R-:W-:Y:S02]  /*1d60*/  IADD3 R5, P1, PT, R5, 0x1, RZ ;  /* 0x0000000105057810 */ /* 0x000fe40007f3e0ff */
[----:B------:R-:W-:Y:S02]  /*1d70*/  IADD3.X R7, PT, PT, R0, UR13, RZ, P0, !PT ;  /* 0x0000000d00077c10 */ /* 0x000fe400087fe4ff */
[----:B------:R-:W-:Y:S02]  /*1d80*/  IADD3 R21, P0, PT, R21, 0x1, RZ ;  /* 0x0000000115157810 */ /* 0x000fe40007f1e0ff */
[----:B------:R-:W-:-:S03]  /*1d90*/  IADD3.X R0, PT, PT, RZ, R0, RZ, P1, !PT ;  /* 0x00000000ff007210 */ /* 0x000fc60000ffe4ff */
[----:B------:R-:W-:Y:S01]  /*1da0*/  IMAD.X R22, RZ, RZ, R22, P0 ;  /* 0x000000ffff167224 */ /* 0x000fe200000e0616 */
[----:B------:R-:W-:-:S04]  /*1db0*/  ISETP.NE.U32.AND P0, PT, R21, RZ, PT ;  /* 0x000000ff1500720c */ /* 0x000fc80003f05070 */
[----:B------:R-:W-:Y:S01]  /*1dc0*/  ISETP.NE.AND.EX P0, PT, R22, RZ, PT, P0 ;  /* 0x000000ff1600720c */ /* 0x000fe20003f05300 */
[----:B--2---:R0:W-:-:S12]  /*1dd0*/  STG.E.U8 desc[UR6][R6.64], R11 ;  /* 0x0000000b06007986 */ /* 0x0041d8000c101106 */
[----:B------:R-:W-:Y:S05]  /*1de0*/  @P0 BRA `(.L_x_36) ;  /* 0xfffffffc00500947 */ /* 0x000fea000383ffff */
.L_x_32:
[----:B------:R-:W-:Y:S05]  /*1df0*/  BSYNC.RECONVERGENT B1 ;  /* 0x0000000000017941 */ /* 0x000fea0003800200 */
.L_x_31:
[----:B------:R-:W-:-:S04]  /*1e00*/  IADD3 R8, P1, P2, R16, -0x2, -R8 ;  /* 0xfffffffe10087810 */ /* 0x000fc80007a3e808 */
[----:B------:R-:W-:Y:S02]  /*1e10*/  ISETP.GT.U32.AND P0, PT, R8, 0x2, PT ;  /* 0x000000020800780c */ /* 0x000fe40003f04070 */
[----:B------:R-:W-:-:S04]  /*1e20*/  IADD3.X R20, PT, PT, R17, -0x1, ~R20, P1, P2 ;  /* 0xffffffff11147810 */ /* 0x000fc80000fe4c14 */
[----:B------:R-:W-:-:S13]  /*1e30*/  ISETP.GT.U32.AND.EX P0, PT, R20, RZ, PT, P0 ;  /* 0x000000ff1400720c */ /* 0x000fda0003f04100 */
[----:B------:R-:W-:Y:S05]  /*1e40*/  @!P0 BRA `(.L_x_30) ;  /* 0x0000000800488947 */ /* 0x000fea0003800000 */
.L_x_49:
[----:B------:R-:W-:Y:S01]  /*1e50*/  LOP3.LUT R4, R0, UR16, RZ, 0xfc, !PT ;  /* 0x0000001000047c12 */ /* 0x000fe2000f8efcff */
[----:B------:R-:W-:Y:S03]  /*1e60*/  BSSY.RECONVERGENT B1, `(.L_x_37) ;  /* 0x000001c000017945 */ /* 0x000fe60003800200 */
[----:B------:R-:W-:-:S13]  /*1e70*/  ISETP.NE.U32.AND P0, PT, R4, RZ, PT ;  /* 0x000000ff0400720c */ /* 0x000fda0003f05070 */
[----:B-1----:R-:W-:Y:S05]  /*1e80*/  @P0 BRA `(.L_x_38) ;  /* 0x00000000004c0947 */ /* 0x002fea0003800000 */
[----:B------:R-:W1:Y:S01]  /*1e90*/  I2F.U32.RP R8, UR17 ;  /* 0x0000001100087d06 */ /* 0x000e620008209000 */
[----:B0-----:R-:W-:Y:S01]  /*1ea0*/  IMAD.MOV.U32 R6, RZ, RZ, RZ ;  /* 0x000000ffff067224 */ /* 0x001fe200078e00ff */
[----:B------:R-:W-:-:S06]  /*1eb0*/  ISETP.NE.U32.AND P1, PT, RZ, UR17, PT ;  /* 0x00000011ff007c0c */ /* 0x000fcc000bf25070 */
[----:B-1----:R-:W0:Y:S02]  /*1ec0*/  MUFU.RCP R8, R8 ;  /* 0x0000000800087308 */ /* 0x002e240000001000 */
[----:B0-----:R-:W-:-:S06]  /*1ed0*/  VIADD R7, R8, 0xffffffe ;  /* 0x0ffffffe08077836 */ /* 0x001fcc0000000000 */
[----:B------:R-:W0:Y:S02]  /*1ee0*/  F2I.FTZ.U32.TRUNC.NTZ R7, R7 ;  /* 0x0000000700077305 */ /* 0x000e24000021f000 */
[----:B0-----:R-:W-:-:S04]  /*1ef0*/  IMAD.MOV R9, RZ, RZ, -R7 ;  /* 0x000000ffff097224 */ /* 0x001fc800078e0a07 */
[----:B------:R-:W-:-:S04]  /*1f00*/  IMAD R9, R9, UR17, RZ ;  /* 0x0000001109097c24 */ /* 0x000fc8000f8e02ff */
[----:B------:R-:W-:-:S04]  /*1f10*/  IMAD.HI.U32 R4, R7, R9, R6 ;  /* 0x0000000907047227 */ /* 0x000fc800078e0006 */
[----:B------:R-:W-:Y:S02]  /*1f20*/  IMAD.MOV.U32 R7, RZ, RZ, RZ ;  /* 0x000000ffff077224 */ /* 0x000fe400078e00ff */
[----:B------:R-:W-:-:S05]  /*1f30*/  IMAD.HI.U32 R4, R4, R5, RZ ;  /* 0x0000000504047227 */ /* 0x000fca00078e00ff */
[----:B------:R-:W-:-:S05]  /*1f40*/  IADD3 R4, PT, PT, -R4, RZ, RZ ;  /* 0x000000ff04047210 */ /* 0x000fca0007ffe1ff */
[----:B------:R-:W-:-:S05]  /*1f50*/  IMAD R6, R4, UR17, R5 ;  /* 0x0000001104067c24 */ /* 0x000fca000f8e0205 */
[----:B------:R-:W-:-:S13]  /*1f60*/  ISETP.GE.U32.AND P0, PT, R6, UR17, PT ;  /* 0x0000001106007c0c */ /* 0x000fda000bf06070 */
[----:B------:R-:W-:-:S05]  /*1f70*/  @P0 VIADD R6, R6, -UR17 ;  /* 0x8000001106060c36 */ /* 0x000fca0008000000 */
[----:B------:R-:W-:-:S13]  /*1f80*/  ISETP.GE.U32.AND P0, PT, R6, UR17, PT ;  /* 0x0000001106007c0c */ /* 0x000fda000bf06070 */
[----:B------:R-:W-:Y:S01]  /*1f90*/  @P0 VIADD R6, R6, -UR17 ;  /* 0x8000001106060c36 */ /* 0x000fe20008000000 */
[----:B------:R-:W-:Y:S01]  /*1fa0*/  @!P1 LOP3.LUT R6, RZ, UR17, RZ, 0x33, !PT ;  /* 0x00000011ff069c12 */ /* 0x000fe2000f8e33ff */
[----:B------:R-:W-:Y:S06]  /*1fb0*/  BRA `(.L_x_39) ;  /* 0x0000000000187947 */ /* 0x000fec0003800000 */
.L_x_38:
[----:B------:R-:W-:Y:S01]  /*1fc0*/  MOV R4, R5 ;  /* 0x0000000500047202 */ /* 0x000fe20000000f00 */
[----:B------:R-:W-:Y:S01]  /*1fd0*/  IMAD.MOV.U32 R13, RZ, RZ, R0 ;  /* 0x000000ffff0d7224 */ /* 0x000fe200078e0000 */
[----:B------:R-:W-:-:S07]  /*1fe0*/  MOV R12, 0x2000 ;  /* 0x00002000000c7802 */ /* 0x000fce0000000f00 */
[----:B0-----:R-:W-:Y:S05]  /*1ff0*/  CALL.REL.NOINC `($__internal_1_$__cuda_sm20_rem_u64) ;  /* 0x00000014004c7944 */ /* 0x001fea0003c00000 */
[----:B------:R-:W-:Y:S02]  /*2000*/  IMAD.MOV.U32 R6, RZ, RZ, R10 ;  /* 0x000000ffff067224 */ /* 0x000fe400078e000a */
[----:B------:R-:W-:-:S07]  /*2010*/  IMAD.MOV.U32 R7, RZ, RZ, R11 ;  /* 0x000000ffff077224 */ /* 0x000fce00078e000b */
.L_x_39:
[----:B------:R-:W-:Y:S05]  /*2020*/  BSYNC.RECONVERGENT B1 ;  /* 0x0000000000017941 */ /* 0x000fea0003800200 */
.L_x_37:
[----:B------:R-:W-:-:S04]  /*2030*/  IADD3 R6, P0, PT, R6, UR18, RZ ;  /* 0x0000001206067c10 */ /* 0x000fc8000ff1e0ff */
[----:B------:R-:W-:-:S06]  /*2040*/  IADD3.X R7, PT, PT, R7, UR19, RZ, P0, !PT ;  /* 0x0000001307077c10 */ /* 0x000fcc00087fe4ff */
[----:B------:R-:W2:Y:S01]  /*2050*/  LDG.E.U8 R7, desc[UR6][R6.64] ;  /* 0x0000000606077981 */ /* 0x000ea2000c1e1100 */
[C---:B------:R-:W-:Y:S01]  /*2060*/  IADD3 R8, P0, PT, R5.reuse, UR20, RZ ;  /* 0x0000001405087c10 */ /* 0x040fe2000ff1e0ff */
[----:B------:R-:W-:Y:S03]  /*2070*/  BSSY.RECONVERGENT B1, `(.L_x_40) ;  /* 0x0000020000017945 */ /* 0x000fe60003800200 */
[----:B------:R-:W-:Y:S02]  /*2080*/  IADD3.X R9, PT, PT, R0, UR21, RZ, P0, !PT ;  /* 0x0000001500097c10 */ /* 0x000fe400087fe4ff */
[----:B------:R-:W-:-:S04]  /*2090*/  IADD3 R11, P0, PT, R5, 0x1, RZ ;  /* 0x00000001050b7810 */ /* 0x000fc80007f1e0ff */
[----:B------:R-:W-:-:S04]  /*20a0*/  IADD3.X R13, PT, PT, RZ, R0, RZ, P0, !PT ;  /* 0x00000000ff0d7210 */ /* 0x000fc800007fe4ff */
[----:B------:R-:W-:-:S04]  /*20b0*/  LOP3.LUT R4, R13, UR16, RZ, 0xfc, !PT ;  /* 0x000000100d047c12 */ /* 0x000fc8000f8efcff */
[----:B------:R-:W-:Y:S01]  /*20c0*/  ISETP.NE.U32.AND P0, PT, R4, RZ, PT ;  /* 0x000000ff0400720c */ /* 0x000fe20003f05070 */
[----:B--2---:R0:W-:-:S12]  /*20d0*/  STG.E.U8 desc[UR6][R8.64], R7 ;  /* 0x0000000708007986 */ /* 0x0041d8000c101106 */
[----:B------:R-:W-:Y:S05]  /*20e0*/  @P0 BRA `(.L_x_41) ;  /* 0x00000000004c0947 */ /* 0x000fea0003800000 */
[----:B------:R-:W1:Y:S01]  /*20f0*/  I2F.U32.RP R10, UR17 ;  /* 0x00000011000a7d06 */ /* 0x000e620008209000 */
[----:B------:R-:W-:Y:S01]  /*2100*/  IMAD.MOV.U32 R6, RZ, RZ, RZ ;  /* 0x000000ffff067224 */ /* 0x000fe200078e00ff */
        /* <DEDUP_REMOVED lines=17> */
.L_x_41:
[----:B------:R-:W-:Y:S02]  /*2220*/  MOV R4, R11 ;  /* 0x0000000b00047202 */ /* 0x000fe40000000f00 */
[----:B------:R-:W-:-:S07]  /*2230*/  MOV R12, 0x2250 ;  /* 0x00002250000c7802 */ /* 0x000fce0000000f00 */
[----:B0-----:R-:W-:Y:S05]  /*2240*/  CALL.REL.NOINC `($__internal_1_$__cuda_sm20_rem_u64) ;  /* 0x0000001000b87944 */ /* 0x001fea0003c00000 */
[----:B------:R-:W-:Y:S02]  /*2250*/  IMAD.MOV.U32 R6, RZ, RZ, R10 ;  /* 0x000000ffff067224 */ /* 0x000fe400078e000a */
[----:B------:R-:W-:-:S07]  /*2260*/  IMAD.MOV.U32 R7, RZ, RZ, R11 ;  /* 0x000000ffff077224 */ /* 0x000fce00078e000b */
.L_x_42:
[----:B------:R-:W-:Y:S05]  /*2270*/  BSYNC.RECONVERGENT B1 ;  /* 0x0000000000017941 */ /* 0x000fea0003800200 */
.L_x_40:
[----:B------:R-:W-:-:S04]  /*2280*/  IADD3 R6, P0, PT, R6, UR18, RZ ;  /* 0x0000001206067c10 */ /* 0x000fc8000ff1e0ff */
[----:B------:R-:W-:-:S06]  /*2290*/  IADD3.X R7, PT, PT, R7, UR19, RZ, P0, !PT ;  /* 0x0000001307077c10 */ /* 0x000fcc00087fe4ff */
[----:B------:R-:W2:Y:S01]  /*22a0*/  LDG.E.U8 R7, desc[UR6][R6.64] ;  /* 0x0000000606077981 */ /* 0x000ea2000c1e1100 */
[----:B------:R-:W-:Y:S01]  /*22b0*/  IADD3 R11, P0, PT, R5, 0x2, RZ ;  /* 0x00000002050b7810 */ /* 0x000fe20007f1e0ff */
[----:B------:R-:W-:Y:S04]  /*22c0*/  BSSY.RECONVERGENT B1, `(.L_x_43) ;  /* 0x000001e000017945 */ /* 0x000fe80003800200 */
[----:B------:R-:W-:-:S05]  /*22d0*/  IMAD.X R13, RZ, RZ, R0, P0 ;  /* 0x000000ffff0d7224 */ /* 0x000fca00000e0600 */
        /* <DEDUP_REMOVED lines=8> */
[----:B0-----:R-:W-:-:S06]  /*2360*/  IADD3 R7, PT, PT, R10, 0xffffffe, RZ ;  /* 0x0ffffffe0a077810 */ /* 0x001fcc0007ffe0ff */
[----:B------:R-:W0:Y:S02]  /*2370*/  F2I.FTZ.U32.TRUNC.NTZ R7, R7 ;  /* 0x0000000700077305 */ /* 0x000e24000021f000 */
[----:B0-----:R-:W-:-:S04]  /*2380*/  IMAD.MOV R13, RZ, RZ, -R7 ;  /* 0x000000ffff0d7224 */ /* 0x001fc800078e0a07 */
[----:B------:R-:W-:-:S04]  /*2390*/  IMAD R13, R13, UR17, RZ ;  /* 0x000000110d0d7c24 */ /* 0x000fc8000f8e02ff */
[----:B------:R-:W-:-:S04]  /*23a0*/  IMAD.HI.U32 R4, R7, R13, R6 ;  /* 0x0000000d07047227 */ /* 0x000fc800078e0006 */
[----:B------:R-:W-:Y:S02]  /*23b0*/  IMAD.MOV.U32 R7, RZ, RZ, RZ ;  /* 0x000000ffff077224 */ /* 0x000fe400078e00ff */
[----:B------:R-:W-:-:S04]  /*23c0*/  IMAD.HI.U32 R4, R4, R11, RZ ;  /* 0x0000000b04047227 */ /* 0x000fc800078e00ff */
[----:B------:R-:W-:-:S04]  /*23d0*/  IMAD.MOV R4, RZ, RZ, -R4 ;  /* 0x000000ffff047224 */ /* 0x000fc800078e0a04 */
[----:B------:R-:W-:-:S05]  /*23e0*/  IMAD R6, R4, UR17, R11 ;  /* 0x0000001104067c24 */ /* 0x000fca000f8e020b */
[----:B------:R-:W-:-:S13]  /*23f0*/  ISETP.GE.U32.AND P0, PT, R6, UR17, PT ;  /* 0x0000001106007c0c */ /* 0x000fda000bf06070 */
[----:B------:R-:W-:-:S04]  /*2400*/  @P0 IADD3 R6, PT, PT, R6, -UR17, RZ ;  /* 0x8000001106060c10 */ /* 0x000fc8000fffe0ff */
[----:B------:R-:W-:-:S13]  /*2410*/  ISETP.GE.U32.AND P0, PT, R6, UR17, PT ;  /* 0x0000001106007c0c */ /* 0x000fda000bf06070 */
[----:B------:R-:W-:Y:S01]  /*2420*/  @P0 VIADD R6, R6, -UR17 ;  /* 0x8000001106060c36 */ /* 0x000fe20008000000 */
[----:B------:R-:W-:Y:S01]  /*2430*/  @!P1 LOP3.LUT R6, RZ, UR17, RZ, 0x33, !PT ;  /* 0x00000011ff069c12 */ /* 0x000fe2000f8e33ff */
[----:B------:R-:W-:Y:S06]  /*2440*/  BRA `(.L_x_45) ;  /* 0x0000000000147947 */ /* 0x000fec0003800000 */
.L_x_44:
[----:B------:R-:W-:Y:S01]  /*2450*/  IMAD.MOV.U32 R4, RZ, RZ, R11 ;  /* 0x000000ffff047224 */ /* 0x000fe200078e000b */
[----:B------:R-:W-:-:S07]  /*2460*/  MOV R12, 0x2480 ;  /* 0x00002480000c7802 */ /* 0x000fce0000000f00 */
[----:B0-----:R-:W-:Y:S05]  /*2470*/  CALL.REL.NOINC `($__internal_1_$__cuda_sm20_rem_u64) ;  /* 0x00000010002c7944 */ /* 0x001fea0003c00000 */
[----:B------:R-:W-:Y:S01]  /*2480*/  MOV R6, R10 ;  /* 0x0000000a00067202 */ /* 0x000fe20000000f00 */
[----:B------:R-:W-:-:S07]  /*2490*/  IMAD.MOV.U32 R7, RZ, RZ, R11 ;  /* 0x000000ffff077224 */ /* 0x000fce00078e000b */
.L_x_45:
[----:B------:R-:W-:Y:S05]  /*24a0*/  BSYNC.RECONVERGENT B1 ;  /* 0x0000000000017941 */ /* 0x000fea0003800200 */
.L_x_43:
        /* <DEDUP_REMOVED lines=16> */
[----:B0-----:R-:W-:-:S05]  /*25b0*/  IADD3 R13, PT, PT, RZ, -R7, RZ ;  /* 0x80000007ff0d7210 */ /* 0x001fca0007ffe0ff */
        /* <DEDUP_REMOVED lines=10> */
[----:B------:R-:W-:Y:S01]  /*2660*/  @!P1 LOP3.LUT R6, RZ, UR17, RZ, 0x33, !PT ;  /* 0x00000011ff069c12 */ /* 0x000fe2000f8e33ff */
[----:B------:R-:W-:Y:S06]  /*2670*/  BRA `(.L_x_48) ;  /* 0x0000000000147947 */ /* 0x000fec0003800000 */
.L_x_47:
[----:B------:R-:W-:Y:S01]  /*2680*/  IMAD.MOV.U32 R4, RZ, RZ, R11 ;  /* 0x000000ffff047224 */ /* 0x000fe200078e000b */
[----:B------:R-:W-:-:S07]  /*2690*/  MOV R12, 0x26b0 ;  /* 0x000026b0000c7802 */ /* 0x000fce0000000f00 */
[----:B0-----:R-:W-:Y:S05]  /*26a0*/  CALL.REL.NOINC `($__internal_1_$__cuda_sm20_rem_u64) ;  /* 0x0000000c00a07944 */ /* 0x001fea0003c00000 */
[----:B------:R-:W-:Y:S01]  /*26b0*/  IMAD.MOV.U32 R6, RZ, RZ, R10 ;  /* 0x000000ffff067224 */ /* 0x000fe200078e000a */
[----:B------:R-:W-:-:S07]  /*26c0*/  MOV R7, R11 ;  /* 0x0000000b00077202 */ /* 0x000fce0000000f00 */
.L_x_48:
[----:B------:R-:W-:Y:S05]  /*26d0*/  BSYNC.RECONVERGENT B1 ;  /* 0x0000000000017941 */ /* 0x000fea0003800200 */
.L_x_46:
[----:B------:R-:W-:-:S04]  /*26e0*/  IADD3 R6, P0, PT, R6, UR18, RZ ;  /* 0x0000001206067c10 */ /* 0x000fc8000ff1e0ff */
[----:B------:R-:W-:-:S06]  /*26f0*/  IADD3.X R7, PT, PT, R7, UR19, RZ, P0, !PT ;  /* 0x0000001307077c10 */ /* 0x000fcc00087fe4ff */
[----:B------:R-:W2:Y:S01]  /*2700*/  LDG.E.U8 R7, desc[UR6][R6.64] ;  /* 0x0000000606077981 */ /* 0x000ea2000c1e1100 */
[----:B------:R-:W-:-:S05]  /*2710*/  IADD3 R5, P0, PT, R5, 0x4, RZ ;  /* 0x0000000405057810 */ /* 0x000fca0007f1e0ff */
[----:B------:R-:W-:Y:S01]  /*2720*/  IMAD.X R0, RZ, RZ, R0, P0 ;  /* 0x000000ffff007224 */ /* 0x000fe200000e0600 */
[----:B------:R-:W-:-:S04]  /*2730*/  ISETP.GE.U32.AND P0, PT, R5, R16, PT ;  /* 0x000000100500720c */ /* 0x000fc80003f06070 */
[----:B------:R-:W-:Y:S01]  /*2740*/  ISETP.GE.U32.AND.EX P0, PT, R0, R17, PT, P0 ;  /* 0x000000110000720c */ /* 0x000fe20003f06100 */
[----:B--2---:R1:W-:-:S12]  /*2750*/  STG.E.U8 desc[UR6][R8.64+0x3], R7 ;  /* 0x0000030708007986 */ /* 0x0043d8000c101106 */
[----:B------:R-:W-:Y:S05]  /*2760*/  @!P0 BRA `(.L_x_49) ;  /* 0xfffffff400b88947 */ /* 0x000fea000383ffff */
.L_x_30:
[----:B------:R-:W-:Y:S05]  /*2770*/  BSYNC.RECONVERGENT B0 ;  /* 0x0000000000007941 */ /* 0x000fea0003800200 */
.L_x_29:
[----:B------:R-:W2:Y:S02]  /*2780*/  LDCU.64 UR14, c[0x0][0x388] ;  /* 0x00007100ff0e77ac */ /* 0x000ea40008000a00 */
[----:B--2---:R-:W-:-:S04]  /*2790*/  ISETP.GT.U32.AND P0, PT, R14, UR14, PT ;  /* 0x0000000e0e007c0c */ /* 0x004fc8000bf04070 */
[----:B------:R-:W-:-:S13]  /*27a0*/  ISETP.GT.U32.AND.EX P0, PT, R15, UR15, PT, P0 ;  /* 0x0000000f0f007c0c */ /* 0x000fda000bf04100 */
[----:B------:R-:W-:Y:S05]  /*27b0*/  @!P0 EXIT ;  /* 0x000000000000894d */ /* 0x000fea0003800000 */
.L_x_62:
[----:B------:R-:W2:Y:S02]  /*27c0*/  LDCU.64 UR8, c[0x0][0x3b0] ;  /* 0x00007600ff0877ac */ /* 0x000ea40008000a00 */
[----:B--2---:R-:W-:-:S04]  /*27d0*/  IADD3 R4, P0, PT, R3, UR8, RZ ;  /* 0x0000000803047c10 */ /* 0x004fc8000ff1e0ff */
[----:B------:R-:W-:-:S05]  /*27e0*/  IADD3.X R5, PT, PT, R2, UR9, RZ, P0, !PT ;  /* 0x0000000902057c10 */ /* 0x000fca00087fe4ff */
[----:B------:R-:W2:Y:S01]  /*27f0*/  LDG.E.U8 R4, desc[UR6][R4.64] ;  /* 0x0000000604047981 */ /* 0x000ea2000c1e1100 */
[----:B------:R-:W-:Y:S01]  /*2800*/  BSSY.RECONVERGENT B0, `(.L_x_50) ;  /* 0x0000086000007945 */ /* 0x000fe20003800200 */
[----:B--2---:R-:W-:-:S13]  /*2810*/  ISETP.NE.AND P0, PT, R4, RZ, PT ;  /* 0x000000ff0400720c */ /* 0x004fda0003f05270 */
[----:B------:R-:W-:Y:S05]  /*2820*/  @!P0 BRA `(.L_x_51) ;  /* 0x00000008000c8947 */ /* 0x000fea0003800000 */
[----:B------:R-:W-:Y:S01]  /*2830*/  LOP3.LUT R0, R19, R2, RZ, 0xfc, !PT ;  /* 0x0000000213007212 */ /* 0x000fe200078efcff */
[----:B------:R-:W-:Y:S03]  /*2840*/  BSSY.RECONVERGENT B1, `(.L_x_52) ;  /* 0x000001d000017945 */ /* 0x000fe60003800200 */
[----:B------:R-:W-:-:S13]  /*2850*/  ISETP.NE.U32.AND P0, PT, R0, RZ, PT ;  /* 0x000000ff0000720c */ /* 0x000fda0003f05070 */
[----:B------:R-:W-:Y:S05]  /*2860*/  @P0 BRA `(.L_x_53) ;  /* 0x0000000000500947 */ /* 0x000fea0003800000 */
[----:B------:R-:W2:Y:S01]  /*2870*/  I2F.U32.RP R0, R3 ;  /* 0x0000000300007306 */ /* 0x000ea20000209000 */
[----:B------:R-:W-:-:S07]  /*2880*/  ISETP.NE.U32.AND P2, PT, R3, RZ, PT ;  /* 0x000000ff0300720c */ /* 0x000fce0003f45070 */
[----:B--2---:R-:W2:Y:S02]  /*2890*/  MUFU.RCP R0, R0 ;  /* 0x0000000000007308 */ /* 0x004ea40000001000 */
[----:B--2---:R-:W-:-:S06]  /*28a0*/  VIADD R4, R0, 0xffffffe ;  /* 0x0ffffffe00047836 */ /* 0x004fcc0000000000 */
[----:B------:R2:W0:Y:S02]  /*28b0*/  F2I.FTZ.U32.TRUNC.NTZ R5, R4 ;  /* 0x0000000400057305 */ /* 0x000424000021f000 */
[----:B--2---:R-:W-:Y:S02]  /*28c0*/  HFMA2 R4, -RZ, RZ, 0, 0 ;  /* 0x00000000ff047431 */ /* 0x004fe400000001ff */
[----:B0-----:R-:W-:-:S04]  /*28d0*/  IMAD.MOV R6, RZ, RZ, -R5 ;  /* 0x000000ffff067224 */ /* 0x001fc800078e0a05 */
[----:B-1----:R-:W-:-:S04]  /*28e0*/  IMAD R7, R6, R3, RZ ;  /* 0x0000000306077224 */ /* 0x002fc800078e02ff */
[----:B------:R-:W-:-:S04]  /*28f0*/  IMAD.HI.U32 R5, R5, R7, R4 ;  /* 0x0000000705057227 */ /* 0x000fc800078e0004 */
[----:B------:R-:W-:Y:S02]  /*2900*/  IMAD.MOV.U32 R7, RZ, RZ, RZ ;  /* 0x000000ffff077224 */ /* 0x000fe400078e00ff */
[----:B------:R-:W-:-:S04]  /*2910*/  IMAD.HI.U32 R6, R5, R18, RZ ;  /* 0x0000001205067227 */ /* 0x000fc800078e00ff */
[----:B------:R-:W-:-:S04]  /*2920*/  IMAD.MOV R8, RZ, RZ, -R6 ;  /* 0x000000ffff087224 */ /* 0x000fc800078e0a06 */
[----:B------:R-:W-:-:S05]  /*2930*/  IMAD R8, R3, R8, R18 ;  /* 0x0000000803087224 */ /* 0x000fca00078e0212 */
[----:B------:R-:W-:-:S13]  /*2940*/  ISETP.GE.U32.AND P0, PT, R8, R3, PT ;  /* 0x000000030800720c */ /* 0x000fda0003f06070 */
[----:B------:R-:W-:Y:S02]  /*2950*/  @P0 IMAD.IADD R8, R8, 0x1, -R3 ;  /* 0x0000000108080824 */ /* 0x000fe400078e0a03 */
[----:B------:R-:W-:-:S03]  /*2960*/  @P0 VIADD R6, R6, 0x1 ;  /* 0x0000000106060836 */ /* 0x000fc60000000000 */
[----:B------:R-:W-:-:S13]  /*2970*/  ISETP.GE.U32.AND P1, PT, R8, R3, PT ;  /* 0x000000030800720c */ /* 0x000fda0003f26070 */
[----:B------:R-:W-:Y:S02]  /*2980*/  @P1 IADD3 R6, PT, PT, R6, 0x1, RZ ;  /* 0x0000000106061810 */ /* 0x000fe40007ffe0ff */
[----:B------:R-:W-:Y:S01]  /*2990*/  @!P2 LOP3.LUT R6, RZ, R3, RZ, 0x33, !PT ;  /* 0x00000003ff06a212 */ /* 0x000fe200078e33ff */
[----:B------:R-:W-:Y:S06]  /*29a0*/  BRA `(.L_x_54) ;  /* 0x0000000000187947 */ /* 0x000fec0003800000 */
.L_x_53:
[----:B-1----:R-:W-:Y:S01]  /*29b0*/  IMAD.MOV.U32 R9, RZ, RZ, R18 ;  /* 0x000000ffff097224 */ /* 0x002fe200078e0012 */
[----:B------:R-:W-:Y:S01]  /*29c0*/  MOV R0, R3 ;  /* 0x0000000300007202 */ /* 0x000fe20000000f00 */
[----:B------:R-:W-:Y:S01]  /*29d0*/  IMAD.MOV.U32 R8, RZ, RZ, R19 ;  /* 0x000000ffff087224 */ /* 0x000fe200078e0013 */
[----:B------:R-:W-:Y:S01]  /*29e0*/  MOV R4, 0x2a10 ;  /* 0x00002a1000047802 */ /* 0x000fe20000000f00 */
[----:B------:R-:W-:-:S07]  /*29f0*/  IMAD.MOV.U32 R5, RZ, RZ, R2 ;  /* 0x000000ffff057224 */ /* 0x000fce00078e0002 */
[----:B0-----:R-:W-:Y:S05]  /*2a00*/  CALL.REL.NOINC `($__internal_0_$__cuda_sm20_div_u64) ;  /* 0x0000000400b07944 */ /* 0x001fea0003c00000 */
.L_x_54:
[----:B------:R-:W-:Y:S05]  /*2a10*/  BSYNC.RECONVERGENT B1 ;  /* 0x0000000000017941 */ /* 0x000fea0003800200 */
.L_x_52:
[----:B------:R-:W0:Y:S01]  /*2a20*/  LDCU UR8, c[0x0][0x394] ;  /* 0x00007280ff0877ac */ /* 0x000e220008000800 */
[----:B------:R-:W-:Y:S01]  /*2a30*/  IADD3 R5, P0, PT, R6, -0x1, RZ ;  /* 0xffffffff06057810 */ /* 0x000fe20007f1e0ff */
[----:B------:R-:W-:Y:S01]  /*2a40*/  BSSY.RECONVERGENT B1, `(.L_x_55) ;  /* 0x0000023000017945 */ /* 0x000fe20003800200 */
[----:B------:R-:W-:Y:S02]  /*2a50*/  IADD3 R4, P1, PT, R3, -0x1, RZ ;  /* 0xffffffff03047810 */ /* 0x000fe40007f3e0ff */
[----:B------:R-:W-:Y:S02]  /*2a60*/  IADD3.X R6, PT, PT, R7, -0x1, RZ, P0, !PT ;  /* 0xffffffff07067810 */ /* 0x000fe400007fe4ff */
[----:B------:R-:W-:Y:S02]  /*2a70*/  ISETP.GT.U32.AND P0, PT, R4, R5, PT ;  /* 0x000000050400720c */ /* 0x000fe40003f04070 */
[----:B------:R-:W-:-:S04]  /*2a80*/  IADD3.X R13, PT, PT, R2, -0x1, RZ, P1, !PT ;  /* 0xffffffff020d7810 */ /* 0x000fc80000ffe4ff */
[----:B------:R-:W-:-:S04]  /*2a90*/  ISETP.GT.U32.AND.EX P0, PT, R13, R6, PT, P0 ;  /* 0x000000060d00720c */ /* 0x000fc80003f04100 */
[----:B------:R-:W-:Y:S02]  /*2aa0*/  SEL R13, R13, R6, P0 ;  /* 0x000000060d0d7207 */ /* 0x000fe40000000000 */
[----:B------:R-:W-:Y:S02]  /*2ab0*/  SEL R4, R4, R5, P0 ;  /* 0x0000000504047207 */ /* 0x000fe40000000000 */
[----:B0-----:R-:W-:-:S04]  /*2ac0*/  LOP3.LUT R0, R13, UR8, RZ, 0xfc, !PT ;  /* 0x000000080d007c12 */ /* 0x001fc8000f8efcff */
[----:B------:R-:W-:-:S13]  /*2ad0*/  ISETP.NE.U32.AND P1, PT, R0, RZ, PT ;  /* 0x000000ff0000720c */ /* 0x000fda0003f25070 */
[----:B------:R-:W-:Y:S05]  /*2ae0*/  @P1 BRA `(.L_x_56) ;  /* 0x0000000000501947 */ /* 0x000fea0003800000 */
[----:B------:R-:W0:Y:S01]  /*2af0*/  LDCU UR8, c[0x0][0x390] ;  /* 0x00007200ff0877ac */ /* 0x000e220008000800 */
[----:B------:R-:W-:Y:S01]  /*2b00*/  HFMA2 R6, -RZ, RZ, 0, 0 ;  /* 0x00000000ff067431 */ /* 0x000fe200000001ff */
[----:B0-----:R-:W0:Y:S01]  /*2b10*/  I2F.U32.RP R8, UR8 ;  /* 0x0000000800087d06 */ /* 0x001e220008209000 */
[----:B------:R-:W-:-:S07]  /*2b20*/  ISETP.NE.U32.AND P1, PT, RZ, UR8, PT ;  /* 0x00000008ff007c0c */ /* 0x000fce000bf25070 */
[----:B0-----:R-:W0:Y:S02]  /*2b30*/  MUFU.RCP R8, R8 ;  /* 0x0000000800087308 */ /* 0x001e240000001000 */
[----:B0-----:R-:W-:-:S06]  /*2b40*/  VIADD R7, R8, 0xffffffe ;  /* 0x0ffffffe08077836 */ /* 0x001fcc0000000000 */
[----:B------:R-:W0:Y:S02]  /*2b50*/  F2I.FTZ.U32.TRUNC.NTZ R7, R7 ;  /* 0x0000000700077305 */ /* 0x000e24000021f000 */
[----:B0-----:R-:W-:-:S04]  /*2b60*/  IMAD.MOV R5, RZ, RZ, -R7 ;  /* 0x000000ffff057224 */ /* 0x001fc800078e0a07 */
[----:B------:R-:W-:-:S04]  /*2b70*/  IMAD R5, R5, UR8, RZ ;  /* 0x0000000805057c24 */ /* 0x000fc8000f8e02ff */
[----:B------:R-:W-:Y:S01]  /*2b80*/  IMAD.HI.U32 R5, R7, R5, R6 ;  /* 0x0000000507057227 */ /* 0x000fe200078e0006 */
[----:B------:R-:W-:-:S05]  /*2b90*/  MOV R7, RZ ;  /* 0x000000ff00077202 */ /* 0x000fca0000000f00 */
[----:B------:R-:W-:-:S04]  /*2ba0*/  IMAD.HI.U32 R0, R5, R4, RZ ;  /* 0x0000000405007227 */ /* 0x000fc800078e00ff */
[----:B------:R-:W-:-:S04]  /*2bb0*/  IMAD.MOV R5, RZ, RZ, -R0 ;  /* 0x000000ffff057224 */ /* 0x000fc800078e0a00 */
[----:B------:R-:W-:-:S05]  /*2bc0*/  IMAD R6, R5, UR8, R4 ;  /* 0x0000000805067c24 */ /* 0x000fca000f8e0204 */
[----:B------:R-:W-:-:S13]  /*2bd0*/  ISETP.GE.U32.AND P0, PT, R6, UR8, PT ;  /* 0x0000000806007c0c */ /* 0x000fda000bf06070 */
[----:B------:R-:W-:-:S05]  /*2be0*/  @P0 VIADD R6, R6, -UR8 ;  /* 0x8000000806060c36 */ /* 0x000fca0008000000 */
[----:B------:R-:W-:-:S13]  /*2bf0*/  ISETP.GE.U32.AND P0, PT, R6, UR8, PT ;  /* 0x0000000806007c0c */ /* 0x000fda000bf06070 */
[----:B------:R-:W-:Y:S01]  /*2c00*/  @P0 VIADD R6, R6, -UR8 ;  /* 0x8000000806060c36 */ /* 0x000fe20008000000 */
[----:B------:R-:W-:Y:S01]  /*2c10*/  @!P1 LOP3.LUT R6, RZ, UR8, RZ, 0x33, !PT ;  /* 0x00000008ff069c12 */ /* 0x000fe2000f8e33ff */
[----:B------:R-:W-:Y:S06]  /*2c20*/  BRA `(.L_x_57) ;  /* 0x0000000000107947 */ /* 0x000fec0003800000 */
.L_x_56:
[----:B------:R-:W-:-:S07]  /*2c30*/  MOV R12, 0x2c50 ;  /* 0x00002c50000c7802 */ /* 0x000fce0000000f00 */
[----:B------:R-:W-:Y:S05]  /*2c40*/  CALL.REL.NOINC `($__internal_1_$__cuda_sm20_rem_u64) ;  /* 0x0000000800387944 */ /* 0x000fea0003c00000 */
[----:B------:R-:W-:Y:S02]  /*2c50*/  IMAD.MOV.U32 R6, RZ, RZ, R10 ;  /* 0x000000ffff067224 */ /* 0x000fe400078e000a */
[----:B------:R-:W-:-:S07]  /*2c60*/  IMAD.MOV.U32 R7, RZ, RZ, R11 ;  /* 0x000000ffff077224 */ /* 0x000fce00078e000b */
.L_x_57:
[----:B------:R-:W-:Y:S05]  /*2c70*/  BSYNC.RECONVERGENT B1 ;  /* 0x0000000000017941 */ /* 0x000fea0003800200 */
.L_x_55:
[----:B------:R-:W0:Y:S02]  /*2c80*/  LDCU.64 UR8, c[0x0][0x3a0] ;  /* 0x00007400ff0877ac */ /* 0x000e240008000a00 */
[----:B0-----:R-:W-:-:S04]  /*2c90*/  LEA R8, P0, R6, UR8, 0x3 ;  /* 0x0000000806087c11 */ /* 0x001fc8000f8018ff */
[----:B------:R-:W-:-:S05]  /*2ca0*/  LEA.HI.X R9, R6, UR9, R7, 0x3, P0 ;  /* 0x0000000906097c11 */ /* 0x000fca00080f1c07 */
[----:B------:R-:W2:Y:S02]  /*2cb0*/  LDG.E.64 R6, desc[UR6][R8.64] ;  /* 0x0000000608067981 */ /* 0x000ea4000c1e1b00 */
[----:B--2---:R-:W-:-:S05]  /*2cc0*/  IADD3 R10, P0, PT, R6, R4, RZ ;  /* 0x00000004060a7210 */ /* 0x004fca0007f1e0ff */
[----:B------:R-:W-:Y:S02]  /*2cd0*/  IMAD.X R13, R7, 0x1, R13, P0 ;  /* 0x00000001070d7824 */ /* 0x000fe400000e060d */
[----:B------:R-:W-:-:S04]  /*2ce0*/  IMAD.WIDE.U32 R4, R10, R3, RZ ;  /* 0x000000030a047225 */ /* 0x000fc800078e00ff */
[----:B------:R-:W-:Y:S01]  /*2cf0*/  IMAD R7, R13, R3, RZ ;  /* 0x000000030d077224 */ /* 0x000fe200078e02ff */
[----:B------:R-:W-:-:S03]  /*2d00*/  ISETP.GT.U32.AND P0, PT, R4, R16, PT ;  /* 0x000000100400720c */ /* 0x000fc60003f04070 */
[----:B------:R-:W-:-:S05]  /*2d10*/  IMAD R7, R2, R10, R7 ;  /* 0x0000000a02077224 */ /* 0x000fca00078e0207 */
[----:B------:R-:W-:-:S04]  /*2d20*/  IADD3 R0, PT, PT, R5, R7, RZ ;  /* 0x0000000705007210 */ /* 0x000fc80007ffe0ff */
[----:B------:R-:W-:-:S13]  /*2d30*/  ISETP.GT.U32.AND.EX P0, PT, R0, R17, PT, P0 ;  /* 0x000000110000720c */ /* 0x000fda0003f04100 */
[----:B------:R-:W-:Y:S05]  /*2d40*/  @P0 BRA `(.L_x_51) ;  /* 0x0000000000c40947 */ /* 0x000fea0003800000 */
[----:B------:R-:W-:Y:S02]  /*2d50*/  IMAD.MOV.U32 R6, RZ, RZ, R4 ;  /* 0x000000ffff067224 */ /* 0x000fe400078e0004 */
[----:B------:R-:W-:-:S07]  /*2d60*/  IMAD.MOV.U32 R4, RZ, RZ, R10 ;  /* 0x000000ffff047224 */ /* 0x000fce00078e000a */
.L_x_61:
[----:B------:R-:W0:Y:S01]  /*2d70*/  LDCU.64 UR8, c[0x0][0x3b0] ;  /* 0x00007600ff0877ac */ /* 0x000e220008000a00 */
[----:B------:R-:W-:Y:S01]  /*2d80*/  BSSY.RECONVERGENT B1, `(.L_x_58) ;  /* 0x0000020000017945 */ /* 0x000fe20003800200 */
[----:B------:R-:W1:Y:S01]  /*2d90*/  LDCU UR10, c[0x0][0x394] ;  /* 0x00007280ff0a77ac */ /* 0x000e620008000800 */
[----:B0-----:R-:W-:-:S04]  /*2da0*/  IADD3 R6, P0, PT, R6, UR8, RZ ;  /* 0x0000000806067c10 */ /* 0x001fc8000ff1e0ff */
[----:B------:R-:W-:Y:S02]  /*2db0*/  IADD3.X R7, PT, PT, R0, UR9, RZ, P0, !PT ;  /* 0x0000000900077c10 */ /* 0x000fe400087fe4ff */
[----:B-1----:R-:W-:-:S03]  /*2dc0*/  LOP3.LUT R0, R13, UR10, RZ, 0xfc, !PT ;  /* 0x0000000a0d007c12 */ /* 0x002fc6000f8efcff */
[----:B------:R0:W-:Y:S01]  /*2dd0*/  STG.E.U8 desc[UR6][R6.64], RZ ;  /* 0x000000ff06007986 */ /* 0x0001e2000c101106 */
[----:B------:R-:W-:-:S13]  /*2de0*/  ISETP.NE.U32.AND P0, PT, R0, RZ, PT ;  /* 0x000000ff0000720c */ /* 0x000fda0003f05070 */
[----:B0-----:R-:W-:Y:S05]  /*2df0*/  @P0 BRA `(.L_x_59) ;  /* 0x0000000000500947 */ /* 0x001fea0003800000 */
[----:B------:R-:W0:Y:S01]  /*2e00*/  LDCU UR8, c[0x0][0x390] ;  /* 0x00007200ff0877ac */ /* 0x000e220008000800 */
[----:B------:R-:W-:Y:S01]  /*2e10*/  IMAD.MOV.U32 R6, RZ, RZ, RZ ;  /* 0x000000ffff067224 */ /* 0x000fe200078e00ff */
[----:B0-----:R-:W0:Y:S01]  /*2e20*/  I2F.U32.RP R8, UR8 ;  /* 0x0000000800087d06 */ /* 0x001e220008209000 */
[----:B------:R-:W-:-:S07]  /*2e30*/  ISETP.NE.U32.AND P1, PT, RZ, UR8, PT ;  /* 0x00000008ff007c0c */ /* 0x000fce000bf25070 */
[----:B0-----:R-:W0:Y:S02]  /*2e40*/  MUFU.RCP R8, R8 ;  /* 0x0000000800087308 */ /* 0x001e240000001000 */
[----:B0-----:R-:W-:-:S06]  /*2e50*/  IADD3 R7, PT, PT, R8, 0xffffffe, RZ ;  /* 0x0ffffffe08077810 */ /* 0x001fcc0007ffe0ff */
[----:B------:R-:W0:Y:S02]  /*2e60*/  F2I.FTZ.U32.TRUNC.NTZ R7, R7 ;  /* 0x0000000700077305 */ /* 0x000e24000021f000 */
[----:B0-----:R-:W-:-:S04]  /*2e70*/  IMAD.MOV R5, RZ, RZ, -R7 ;  /* 0x000000ffff057224 */ /* 0x001fc800078e0a07 */
[----:B------:R-:W-:-:S04]  /*2e80*/  IMAD R5, R5, UR8, RZ ;  /* 0x0000000805057c24 */ /* 0x000fc8000f8e02ff */
[----:B------:R-:W-:-:S04]  /*2e90*/  IMAD.HI.U32 R5, R7, R5, R6 ;  /* 0x0000000507057227 */ /* 0x000fc800078e0006 */
[----:B------:R-:W-:Y:S02]  /*2ea0*/  HFMA2 R7, -RZ, RZ, 0, 0 ;  /* 0x00000000ff077431 */ /* 0x000fe400000001ff */
        /* <DEDUP_REMOVED lines=9> */
.L_x_59:
[----:B------:R-:W-:-:S07]  /*2f40*/  MOV R12, 0x2f60 ;  /* 0x00002f60000c7802 */ /* 0x000fce0000000f00 */
[----:B------:R-:W-:Y:S05]  /*2f50*/  CALL.REL.NOINC `($__internal_1_$__cuda_sm20_rem_u64) ;  /* 0x0000000400747944 */ /* 0x000fea0003c00000 */
[----:B------:R-:W-:Y:S02]  /*2f60*/  IMAD.MOV.U32 R6, RZ, RZ, R10 ;  /* 0x000000ffff067224 */ /* 0x000fe400078e000a */
[----:B------:R-:W-:-:S07]  /*2f70*/  IMAD.MOV.U32 R7, RZ, RZ, R11 ;  /* 0x000000ffff077224 */ /* 0x000fce00078e000b */
.L_x_60:
[----:B------:R-:W-:Y:S05]  /*2f80*/  BSYNC.RECONVERGENT B1 ;  /* 0x0000000000017941 */ /* 0x000fea0003800200 */
.L_x_58:
[----:B------:R-:W0:Y:S02]  /*2f90*/  LDCU.64 UR8, c[0x0][0x3a0] ;  /* 0x00007400ff0877ac */ /* 0x000e240008000a00 */
[----:B0-----:R-:W-:-:S04]  /*2fa0*/  LEA R8, P0, R6, UR8, 0x3 ;  /* 0x0000000806087c11 */ /* 0x001fc8000f8018ff */
[----:B------:R-:W-:-:S05]  /*2fb0*/  LEA.HI.X R9, R6, UR9, R7, 0x3, P0 ;  /* 0x0000000906097c11 */ /* 0x000fca00080f1c07 */
[----:B------:R-:W2:Y:S02]  /*2fc0*/  LDG.E.64 R6, desc[UR6][R8.64] ;  /* 0x0000000608067981 */ /* 0x000ea4000c1e1b00 */
[----:B--2---:R-:W-:-:S04]  /*2fd0*/  IADD3 R4, P0, PT, R6, R4, RZ ;  /* 0x0000000406047210 */ /* 0x004fc80007f1e0ff */
[----:B------:R-:W-:Y:S01]  /*2fe0*/  IADD3.X R13, PT, PT, R7, R13, RZ, P0, !PT ;  /* 0x0000000d070d7210 */ /* 0x000fe200007fe4ff */
[----:B------:R-:W-:-:S04]  /*2ff0*/  IMAD.WIDE.U32 R6, R4, R3, RZ ;  /* 0x0000000304067225 */ /* 0x000fc800078e00ff */
[----:B------:R-:W-:Y:S01]  /*3000*/  IMAD R5, R13, R3, RZ ;  /* 0x000000030d057224 */ /* 0x000fe200078e02ff */
[----:B------:R-:W-:-:S03]  /*3010*/  ISETP.GT.U32.AND P0, PT, R6, R16, PT ;  /* 0x000000100600720c */ /* 0x000fc60003f04070 */
[----:B------:R-:W-:-:S04]  /*3020*/  IMAD R5, R2, R4, R5 ;  /* 0x0000000402057224 */ /* 0x000fc800078e0205 */
[----:B------:R-:W-:-:S05]  /*3030*/  IMAD.IADD R0, R7, 0x1, R5 ;  /* 0x0000000107007824 */ /* 0x000fca00078e0205 */
[----:B------:R-:W-:-:S13]  /*3040*/  ISETP.GT.U32.AND.EX P0, PT, R0, R17, PT, P0 ;  /* 0x000000110000720c */ /* 0x000fda0003f04100 */
[----:B------:R-:W-:Y:S05]  /*3050*/  @!P0 BRA `(.L_x_61) ;  /* 0xfffffffc00448947 */ /* 0x000fea000383ffff */
.L_x_51:
[----:B------:R-:W-:Y:S05]  /*3060*/  BSYNC.RECONVERGENT B0 ;  /* 0x0000000000007941 */ /* 0x000fea0003800200 */
.L_x_50:
[----:B------:R-:W-:-:S05]  /*3070*/  IADD3 R3, P0, PT, R3, 0x1, RZ ;  /* 0x0000000103037810 */ /* 0x000fca0007f1e0ff */
[----:B------:R-:W-:Y:S01]  /*3080*/  IMAD.X R2, RZ, RZ, R2, P0 ;  /* 0x000000ffff027224 */ /* 0x000fe200000e0602 */
[----:B------:R-:W-:-:S04]  /*3090*/  ISETP.GE.U32.AND P0, PT, R3, R14, PT ;  /* 0x0000000e0300720c */ /* 0x000fc80003f06070 */
[----:B------:R-:W-:-:S13]  /*30a0*/  ISETP.GE.U32.AND.EX P0, PT, R2, R15, PT, P0 ;  /* 0x0000000f0200720c */ /* 0x000fda0003f06100 */
[----:B------:R-:W-:Y:S05]  /*30b0*/  @!P0 BRA `(.L_x_62) ;  /* 0xfffffff400c08947 */ /* 0x000fea000383ffff */
[----:B------:R-:W-:Y:S05]  /*30c0*/  EXIT ;  /* 0x000000000000794d */ /* 0x000fea0003800000 */
        .weak           $__internal_0_$__cuda_sm20_div_u64
        .type           $__internal_0_$__cuda_sm20_div_u64,@function
        .size           $__internal_0_$__cuda_sm20_div_u64,($__internal_1_$__cuda_sm20_rem_u64 - $__internal_0_$__cuda_sm20_div_u64)
$__internal_0_$__cuda_sm20_div_u64:
[----:B------:R-:W-:Y:S01]  /*30d0*/  MOV R22, R0 ;  /* 0x0000000000167202 */ /* 0x000fe20000000f00 */
[----:B------:R-:W-:-:S04]  /*30e0*/  IMAD.MOV.U32 R23, RZ, RZ, R5 ;  /* 0x000000ffff177224 */ /* 0x000fc800078e0005 */
[----:B------:R-:W0:Y:S08]  /*30f0*/  I2F.U64.RP R6, R22 ;  /* 0x0000001600067312 */ /* 0x000e300000309000 */
[----:B0-----:R-:W0:Y:S02]  /*3100*/  MUFU.RCP R10, R6 ;  /* 0x00000006000a7308 */ /* 0x001e240000001000 */
[----:B0-----:R-:W-:-:S06]  /*3110*/  VIADD R10, R10, 0x1ffffffe ;  /* 0x1ffffffe0a0a7836 */ /* 0x001fcc0000000000 */
[----:B------:R-:W0:Y:S02]  /*3120*/  F2I.U64.TRUNC R12, R10 ;  /* 0x0000000a000c7311 */ /* 0x000e24000020d800 */
[----:B0-----:R-:W-:-:S04]  /*3130*/  IMAD.WIDE.U32 R20, R12, R0, RZ ;  /* 0x000000000c147225 */ /* 0x001fc800078e00ff */
[C---:B------:R-:W-:Y:S01]  /*3140*/  IMAD R7, R12.reuse, R5, R21 ;  /* 0x000000050c077224 */ /* 0x040fe200078e0215 */
[----:B------:R-:W-:Y:S01]  /*3150*/  IADD3 R11, P0, PT, RZ, -R20, RZ ;  /* 0x80000014ff0b7210 */ /* 0x000fe20007f1e0ff */
[----:B------:R-:W-:Y:S02]  /*3160*/  IMAD.MOV.U32 R21, RZ, RZ, R12 ;  /* 0x000000ffff157224 */ /* 0x000fe400078e000c */
[----:B------:R-:W-:Y:S02]  /*3170*/  IMAD R7, R13, R0, R7 ;  /* 0x000000000d077224 */ /* 0x000fe400078e0207 */
[----:B------:R-:W-:-:S03]  /*3180*/  IMAD.HI.U32 R20, R12, R11, RZ ;  /* 0x0000000b0c147227 */ /* 0x000fc600078e00ff */
[----:B------:R-:W-:-:S05]  /*3190*/  IADD3.X R7, PT, PT, RZ, ~R7, RZ, P0, !PT ;  /* 0x80000007ff077210 */ /* 0x000fca00007fe4ff */
[----:B------:R-:W-:-:S04]  /*31a0*/  IMAD.WIDE.U32 R20, P0, R12, R7, R20 ;  /* 0x000000070c147225 */ /* 0x000fc80007800014 */
[C---:B------:R-:W-:Y:S02]  /*31b0*/  IMAD R6, R13.reuse, R7, RZ ;  /* 0x000000070d067224 */ /* 0x040fe400078e02ff */
[----:B------:R-:W-:-:S04]  /*31c0*/  IMAD.HI.U32 R11, P1, R13, R11, R20 ;  /* 0x0000000b0d0b7227 */ /* 0x000fc80007820014 */
[----:B------:R-:W-:Y:S01]  /*31d0*/  IMAD.HI.U32 R7, R13, R7, RZ ;  /* 0x000000070d077227 */ /* 0x000fe200078e00ff */
[----:B------:R-:W-:-:S03]  /*31e0*/  IADD3 R21, P2, PT, R6, R11, RZ ;  /* 0x0000000b06157210 */ /* 0x000fc60007f5e0ff */
[----:B------:R-:W-:Y:S02]  /*31f0*/  IMAD.X R7, R7, 0x1, R13, P0 ;  /* 0x0000000107077824 */ /* 0x000fe400000e060d */
[----:B------:R-:W-:-:S03]  /*3200*/  IMAD.WIDE.U32 R12, R21, R0, RZ ;  /* 0x00000000150c7225 */ /* 0x000fc600078e00ff */
[----:B------:R-:W-:Y:S01]  /*3210*/  IADD3.X R7, PT, PT, RZ, RZ, R7, P2, P1 ;  /* 0x000000ffff077210 */ /* 0x000fe200017e2407 */
[----:B------:R-:W-:Y:S01]  /*3220*/  IMAD R10, R21, R5, R13 ;  /* 0x00000005150a7224 */ /* 0x000fe200078e020d */
[----:B------:R-:W-:-:S03]  /*3230*/  IADD3 R12, P0, PT, RZ, -R12, RZ ;  /* 0x8000000cff0c7210 */ /* 0x000fc60007f1e0ff */
        /* <DEDUP_REMOVED lines=9> */
[----:B------:R-:W-:-:S03]  /*32d0*/  IMAD.HI.U32 R10, R6, R9, RZ ;  /* 0x00000009060a7227 */ /* 0x000fc600078e00ff */
[----:B------:R-:W-:Y:S01]  /*32e0*/  IADD3.X R7, PT, PT, RZ, RZ, R7, P2, P1 ;  /* 0x000000ffff077210 */ /* 0x000fe200017e2407 */
[----:B------:R-:W-:Y:S02]  /*32f0*/  IMAD.MOV.U32 R11, RZ, RZ, RZ ;  /* 0x000000ffff0b7224 */ /* 0x000fe400078e00ff */
[----:B------:R-:W-:-:S04]  /*3300*/  IMAD.WIDE.U32 R10, R6, R8, R10 ;  /* 0x00000008060a7225 */ /* 0x000fc800078e000a */
[C---:B------:R-:W-:Y:S02]  /*3310*/  IMAD R6, R7.reuse, R8, RZ ;  /* 0x0000000807067224 */ /* 0x040fe400078e02ff */
[----:B------:R-:W-:-:S04]  /*3320*/  IMAD.HI.U32 R11, P0, R7, R9, R10 ;  /* 0x00000009070b7227 */ /* 0x000fc8000780000a */
[----:B------:R-:W-:Y:S01]  /*3330*/  IMAD.HI.U32 R7, R7, R8, RZ ;  /* 0x0000000807077227 */ /* 0x000fe200078e00ff */
[----:B------:R-:W-:-:S04]  /*3340*/  IADD3 R6, P1, PT, R6, R11, RZ ;  /* 0x0000000b06067210 */ /* 0x000fc80007f3e0ff */
[----:B------:R-:W-:Y:S01]  /*3350*/  IADD3.X R7, PT, PT, R7, RZ, RZ, P0, !PT ;  /* 0x000000ff07077210 */ /* 0x000fe200007fe4ff */
[----:B------:R-:W-:-:S04]  /*3360*/  IMAD.WIDE.U32 R12, R6, R0, RZ ;  /* 0x00000000060c7225 */ /* 0x000fc800078e00ff */
[----:B------:R-:W-:Y:S01]  /*3370*/  IMAD.X R7, RZ, RZ, R7, P1 ;  /* 0x000000ffff077224 */ /* 0x000fe200008e0607 */
[----:B------:R-:W-:Y:S01]  /*3380*/  IADD3 R9, P1, PT, -R12, R9, RZ ;  /* 0x000000090c097210 */ /* 0x000fe20007f3e1ff */
[----:B------:R-:W-:-:S03]  /*3390*/  IMAD R10, R6, R5, R13 ;  /* 0x00000005060a7224 */ /* 0x000fc600078e020d */
[-C--:B------:R-:W-:Y:S01]  /*33a0*/  ISETP.GE.U32.AND P0, PT, R9, R0.reuse, PT ;  /* 0x000000000900720c */ /* 0x080fe20003f06070 */
[----:B------:R-:W-:Y:S01]  /*33b0*/  IMAD R11, R7, R0, R10 ;  /* 0x00000000070b7224 */ /* 0x000fe200078e020a */
[----:B------:R-:W-:-:S03]  /*33c0*/  IADD3 R12, P2, PT, -R0, R9, RZ ;  /* 0x00000009000c7210 */ /* 0x000fc60007f5e1ff */
[----:B------:R-:W-:Y:S01]  /*33d0*/  IMAD.X R8, R8, 0x1, ~R11, P1 ;  /* 0x0000000108087824 */ /* 0x000fe200008e0e0b */
[----:B------:R-:W-:-:S04]  /*33e0*/  IADD3 R11, P1, PT, R6, 0x1, RZ ;  /* 0x00000001060b7810 */ /* 0x000fc80007f3e0ff */
[----:B------:R-:W-:Y:S01]  /*33f0*/  ISETP.GE.U32.AND.EX P0, PT, R8, R5, PT, P0 ;  /* 0x000000050800720c */ /* 0x000fe20003f06100 */
[----:B------:R-:W-:Y:S01]  /*3400*/  IMAD.X R10, RZ, RZ, R7, P1 ;  /* 0x000000ffff0a7224 */ /* 0x000fe200008e0607 */
[----:B------:R-:W-:Y:S02]  /*3410*/  IADD3.X R13, PT, PT, ~R5, R8, RZ, P2, !PT ;  /* 0x00000008050d7210 */ /* 0x000fe400017fe5ff */
[----:B------:R-:W-:Y:S02]  /*3420*/  SEL R11, R11, R6, P0 ;  /* 0x000000060b0b7207 */ /* 0x000fe40000000000 */
[----:B------:R-:W-:Y:S02]  /*3430*/  SEL R9, R12, R9, P0 ;  /* 0x000000090c097207 */ /* 0x000fe40000000000 */
[----:B------:R-:W-:Y:S02]  /*3440*/  SEL R10, R10, R7, P0 ;  /* 0x000000070a0a7207 */ /* 0x000fe40000000000 */
[----:B------:R-:W-:-:S02]  /*3450*/  IADD3 R6, P2, PT, R11, 0x1, RZ ;  /* 0x000000010b067810 */ /* 0x000fc40007f5e0ff */
[----:B------:R-:W-:Y:S02]  /*3460*/  SEL R8, R13, R8, P0 ;  /* 0x000000080d087207 */ /* 0x000fe40000000000 */
[----:B------:R-:W-:Y:S01]  /*3470*/  ISETP.GE.U32.AND P0, PT, R9, R0, PT ;  /* 0x000000000900720c */ /* 0x000fe20003f06070 */
[----:B------:R-:W-:Y:S01]  /*3480*/  IMAD.X R7, RZ, RZ, R10, P2 ;  /* 0x000000ffff077224 */ /* 0x000fe200010e060a */
[----:B------:R-:W-:Y:S01]  /*3490*/  ISETP.NE.U32.AND P1, PT, R0, RZ, PT ;  /* 0x000000ff0000720c */ /* 0x000fe20003f25070 */
[----:B------:R-:W-:Y:S01]  /*34a0*/  IMAD.MOV.U32 R9, RZ, RZ, 0x0 ;  /* 0x00000000ff097424 */ /* 0x000fe200078e00ff */
[----:B------:R-:W-:Y:S02]  /*34b0*/  ISETP.GE.U32.AND.EX P0, PT, R8, R5, PT, P0 ;  /* 0x000000050800720c */ /* 0x000fe40003f06100 */
[----:B------:R-:W-:Y:S02]  /*34c0*/  MOV R8, R4 ;  /* 0x0000000400087202 */ /* 0x000fe40000000f00 */
[----:B------:R-:W-:-:S02]  /*34d0*/  ISETP.NE.AND.EX P1, PT, R5, RZ, PT, P1 ;  /* 0x000000ff0500720c */ /* 0x000fc40003f25310 */
[----:B------:R-:W-:Y:S02]  /*34e0*/  SEL R6, R6, R11, P0 ;  /* 0x0000000b06067207 */ /* 0x000fe40000000000 */
[----:B------:R-:W-:Y:S02]  /*34f0*/  SEL R7, R7, R10, P0 ;  /* 0x0000000a07077207 */ /* 0x000fe40000000000 */
[----:B------:R-:W-:Y:S02]  /*3500*/  SEL R6, R6, 0xffffffff, P1 ;  /* 0xffffffff06067807 */ /* 0x000fe40000800000 */
[----:B------:R-:W-:Y:S01]  /*3510*/  SEL R7, R7, 0xffffffff, P1 ;  /* 0xffffffff07077807 */ /* 0x000fe20000800000 */
[----:B------:R-:W-:Y:S06]  /*3520*/  RET.REL.NODEC R8 `(_Z19parallelSieveKernelyyy7Wheel_tyPb) ;  /* 0xffffffc808b47950 */ /* 0x000fec0003c3ffff */
        .weak           $__internal_1_$__cuda_sm20_rem_u64
        .type           $__internal_1_$__cuda_sm20_rem_u64,@function
        .size           $__internal_1_$__cuda_sm20_rem_u64,(.L_x_65 - $__internal_1_$__cuda_sm20_rem_u64)
$__internal_1_$__cuda_sm20_rem_u64:
[----:B------:R-:W0:Y:S08]  /*3530*/  I2F.U64.RP R24, UR4 ;  /* 0x0000000400187d12 */ /* 0x000e300008309000 */
[----:B0-----:R-:W0:Y:S02]  /*3540*/  MUFU.RCP R24, R24 ;  /* 0x0000001800187308 */ /* 0x001e240000001000 */
[----:B0-----:R-:W-:-:S06]  /*3550*/  VIADD R7, R24, 0x1ffffffe ;  /* 0x1ffffffe18077836 */ /* 0x001fcc0000000000 */
[----:B------:R-:W0:Y:S02]  /*3560*/  F2I.U64.TRUNC R6, R7 ;  /* 0x0000000700067311 */ /* 0x000e24000020d800 */
[----:B0-----:R-:W-:-:S04]  /*3570*/  IMAD.WIDE.U32 R10, R6, UR4, RZ ;  /* 0x00000004060a7c25 */ /* 0x001fc8000f8e00ff */
[C---:B------:R-:W-:Y:S01]  /*3580*/  IMAD R23, R6.reuse, UR5, R11 ;  /* 0x0000000506177c24 */ /* 0x040fe2000f8e020b */
[----:B------:R-:W-:Y:S01]  /*3590*/  IADD3 R25, P0, PT, RZ, -R10, RZ ;  /* 0x8000000aff197210 */ /* 0x000fe20007f1e0ff */
[----:B------:R-:W-:Y:S02]  /*35a0*/  IMAD.MOV.U32 R11, RZ, RZ, R6 ;  /* 0x000000ffff0b7224 */ /* 0x000fe400078e0006 */
[----:B------:R-:W-:Y:S02]  /*35b0*/  IMAD R23, R7, UR4, R23 ;  /* 0x0000000407177c24 */ /* 0x000fe4000f8e0217 */
        /* <DEDUP_REMOVED lines=8> */
[----:B------:R-:W-:-:S03]  /*3640*/  IMAD.WIDE.U32 R24, R11, UR4, RZ ;  /* 0x000000040b187c25 */ /* 0x000fc6000f8e00ff */
[----:B------:R-:W-:Y:S01]  /*3650*/  IADD3.X R7, PT, PT, RZ, RZ, R7, P2, P1 ;  /* 0x000000ffff077210 */ /* 0x000fe200017e2407 */
[----:B------:R-:W-:Y:S01]  /*3660*/  IMAD R6, R11, UR5, R25 ;  /* 0x000000050b067c24 */ /* 0x000fe2000f8e0219 */
[----:B------:R-:W-:-:S03]  /*3670*/  IADD3 R23, P0, PT, RZ, -R24, RZ ;  /* 0x80000018ff177210 */ /* 0x000fc60007f1e0ff */
        /* <DEDUP_REMOVED lines=18> */
[----:B------:R-:W-:-:S04]  /*37a0*/  IMAD.WIDE.U32 R6, R11, UR4, RZ ;  /* 0x000000040b067c25 */ /* 0x000fc8000f8e00ff */
[----:B------:R-:W-:Y:S01]  /*37b0*/  IMAD.X R10, RZ, RZ, R10, P1 ;  /* 0x000000ffff0a7224 */ /* 0x000fe200008e060a */
[----:B------:R-:W-:Y:S01]  /*37c0*/  IADD3 R6, P1, PT, -R6, R4, RZ ;  /* 0x0000000406067210 */ /* 0x000fe20007f3e1ff */
[----:B------:R-:W-:-:S03]  /*37d0*/  IMAD R11, R11, UR5, R7 ;  /* 0x000000050b0b7c24 */ /* 0x000fc6000f8e0207 */
[----:B------:R-:W-:Y:S01]  /*37e0*/  ISETP.GE.U32.AND P0, PT, R6, UR4, PT ;  /* 0x0000000406007c0c */ /* 0x000fe2000bf06070 */
[----:B------:R-:W-:-:S04]  /*37f0*/  IMAD R10, R10, UR4, R11 ;  /* 0x000000040a0a7c24 */ /* 0x000fc8000f8e020b */
[----:B------:R-:W-:Y:S01]  /*3800*/  IMAD.X R11, R13, 0x1, ~R10, P1 ;  /* 0x000000010d0b7824 */ /* 0x000fe200008e0e0a */
[----:B------:R-:W-:-:S04]  /*3810*/  IADD3 R7, P1, PT, R6, -UR4, RZ ;  /* 0x8000000406077c10 */ /* 0x000fc8000ff3e0ff */
[C---:B------:R-:W-:Y:S02]  /*3820*/  ISETP.GE.U32.AND.EX P0, PT, R11.reuse, UR5, PT, P0 ;  /* 0x000000050b007c0c */ /* 0x040fe4000bf06100 */
[----:B------:R-:W-:Y:S02]  /*3830*/  IADD3.X R10, PT, PT, R11, ~UR5, RZ, P1, !PT ;  /* 0x800000050b0a7c10 */ /* 0x000fe40008ffe4ff */
[----:B------:R-:W-:Y:S02]  /*3840*/  SEL R7, R7, R6, P0 ;  /* 0x0000000607077207 */ /* 0x000fe40000000000 */
[----:B------:R-:W-:Y:S02]  /*3850*/  SEL R6, R10, R11, P0 ;  /* 0x0000000b0a067207 */ /* 0x000fe40000000000 */
[C---:B------:R-:W-:Y:S02]  /*3860*/  ISETP.GE.U32.AND P0, PT, R7.reuse, UR4, PT ;  /* 0x0000000407007c0c */ /* 0x040fe4000bf06070 */
[----:B------:R-:W-:-:S02]  /*3870*/  IADD3 R10, P2, PT, R7, -UR4, RZ ;  /* 0x80000004070a7c10 */ /* 0x000fc4000ff5e0ff */
[C---:B------:R-:W-:Y:S02]  /*3880*/  ISETP.GE.U32.AND.EX P0, PT, R6.reuse, UR5, PT, P0 ;  /* 0x0000000506007c0c */ /* 0x040fe4000bf06100 */
[----:B------:R-:W-:Y:S02]  /*3890*/  IADD3.X R11, PT, PT, R6, ~UR5, RZ, P2, !PT ;  /* 0x80000005060b7c10 */ /* 0x000fe400097fe4ff */
[----:B------:R-:W-:Y:S02]  /*38a0*/  ISETP.NE.U32.AND P1, PT, RZ, UR4, PT ;  /* 0x00000004ff007c0c */ /* 0x000fe4000bf25070 */
[----:B------:R-:W-:Y:S01]  /*38b0*/  SEL R10, R10, R7, P0 ;  /* 0x000000070a0a7207 */ /* 0x000fe20000000000 */
[----:B------:R-:W-:Y:S01]  /*38c0*/  IMAD.MOV.U32 R7, RZ, RZ, 0x0 ;  /* 0x00000000ff077424 */ /* 0x000fe200078e00ff */
[----:B------:R-:W-:Y:S02]  /*38d0*/  SEL R11, R11, R6, P0 ;  /* 0x000000060b0b7207 */ /* 0x000fe40000000000 */
[----:B------:R-:W-:-:S02]  /*38e0*/  MOV R6, R12 ;  /* 0x0000000c00067202 */ /* 0x000fc40000000f00 */
[----:B------:R-:W-:-:S04]  /*38f0*/  ISETP.NE.AND.EX P1, PT, RZ, UR5, PT, P1 ;  /* 0x00000005ff007c0c */ /* 0x000fc8000bf25310 */
[----:B------:R-:W-:Y:S02]  /*3900*/  SEL R10, R10, 0xffffffff, P1 ;  /* 0xffffffff0a0a7807 */ /* 0x000fe40000800000 */
[----:B------:R-:W-:Y:S01]  /*3910*/  SEL R11, R11, 0xffffffff, P1 ;  /* 0xffffffff0b0b7807 */ /* 0x000fe20000800000 */
[----:B------:R-:W-:Y:S06]  /*3920*/  RET.REL.NODEC R6 `(_Z19parallelSieveKernelyyy7Wheel_tyPb) ;  /* 0xffffffc406b47950 */ /* 0x000fec0003c3ffff */
.L_x_63:
[----:B------:R-:W-:-:S00]  /*3930*/  BRA `(.L_x_63) ;  /* 0xfffffffc00fc7947 */ /* 0x000fc0000383ffff */
[----:B------:R-:W-:-:S00]  /*3940*/  NOP ;  /* 0x0000000000007918 */ /* 0x000fc00000000000 */
        /* <DEDUP_REMOVED lines=11> */
.L_x_65:


//--------------------- .nv.shared.reserved.0     --------------------------
	.section	.nv.shared.reserved.0,"aw",@nobits
	.weak		__nv_reservedSMEM_offset_0_alias
	.size		__nv_reservedSMEM_offset_0_alias, 0, 64
	.other		__nv_reservedSMEM_offset_0_alias,@"STO_CUDA_RESERVED_SHARED STV_DEFAULT"
__nv_reservedSMEM_offset_0_alias:
	.zero		0
	.zero		64


//--------------------- .nv.constant0._Z19parallelSieveKernelyyy7Wheel_tyPb --------------------------
	.section	.nv.constant0._Z19parallelSieveKernelyyy7Wheel_tyPb,"a",@progbits
	.sectionflags	@""
	.align	4
.nv.constant0._Z19parallelSieveKernelyyy7Wheel_tyPb:
	.zero		952


//--------------------- SYMBOLS --------------------------

	.type		.nv.reservedSmem.offset0,@object
	.size		.nv.reservedSmem.offset0,0x4
